// auto-generated by cutlass_sweep.gemm — config: {"arch": "sm_90", "cluster_m": 1, "cluster_n": 1, "dtype": "e4m3", "dtype_b": "e4m3", "layout": "nt", "stages": 0, "tile_k": 32, "tile_m": 256, "tile_n": 256}
#include "cutlass/cutlass.h"
#include "cutlass/gemm/collective/collective_builder.hpp"
#include "cutlass/gemm/device/gemm_universal_adapter.h"
#include "cutlass/gemm/kernel/gemm_universal.hpp"
#include "cutlass/epilogue/collective/collective_builder.hpp"

using ElemA = cutlass::float_e4m3_t;
using ElemB = cutlass::float_e4m3_t;
using ElemCD = cutlass::float_e4m3_t;
using Acc  = float;
using TileShape    = cute::Shape<cute::_256, cute::_256, cute::_32>;
using ClusterShape = cute::Shape<cute::_1, cute::_1, cute::_1>;

using CollectiveEpilogue = typename cutlass::epilogue::collective::CollectiveBuilder<
    cutlass::arch::Sm90, cutlass::arch::OpClassTensorOp,
    TileShape, ClusterShape,
    cutlass::epilogue::collective::EpilogueTileAuto,
    Acc, Acc,
    ElemCD, cutlass::layout::RowMajor, 128 / cutlass::sizeof_bits<ElemCD>::value,
    ElemCD, cutlass::layout::RowMajor, 128 / cutlass::sizeof_bits<ElemCD>::value,
    cutlass::epilogue::collective::EpilogueScheduleAuto
  >::CollectiveOp;

using CollectiveMainloop = typename cutlass::gemm::collective::CollectiveBuilder<
    cutlass::arch::Sm90, cutlass::arch::OpClassTensorOp,
    ElemA, cutlass::layout::RowMajor, 128 / cutlass::sizeof_bits<ElemA>::value,
    ElemB, cutlass::layout::ColumnMajor, 128 / cutlass::sizeof_bits<ElemB>::value,
    Acc,
    TileShape, ClusterShape,
    cutlass::gemm::collective::StageCountAutoCarveout<static_cast<int>(sizeof(typename CollectiveEpilogue::SharedStorage))>,
    cutlass::gemm::collective::KernelScheduleAuto
  >::CollectiveOp;

using GemmKernel = cutlass::gemm::kernel::GemmUniversal<
    cute::Shape<int,int,int,int>,
    CollectiveMainloop,
    CollectiveEpilogue
>;
using Gemm = cutlass::gemm::device::GemmUniversalAdapter<GemmKernel>;

// Force the device kernel symbol into the cubin without needing a host main.
auto* _anchor = &cutlass::device_kernel<GemmKernel>;


// ===== COMPILED SASS (sm_90a) =====

	.target	sm_90a

	.elftype	@"ET_EXEC"


//--------------------- .note.nv.tkinfo           --------------------------
	.section	.note.nv.tkinfo,"",@"SHT_NOTE"
	.sectionflags	@"SHF_NOTE_NV_TKINFO"
	.tkinfo
        /*0018*/ 	.word	0x00000002
        /*0030*/ 	.string	""
        /*0030*/ 	.string	"ptxas"
        /*0030*/ 	.string	"Cuda compilation tools, release 13.0, V13.0.88"
        /*0030*/ 	.string	"Build cuda_13.0.r13.0/compiler.36424714_0"
        /*0030*/ 	.string	"-arch sm_90a -m 64 "



//--------------------- .note.nv.cuinfo           --------------------------
	.section	.note.nv.cuinfo,"",@"SHT_NOTE"
	.sectionflags	@"SHF_NOTE_NV_CUINFO"
        /*0018*/ 	.short	0x0002
        /*001a*/ 	.short	0x005a
        /*001c*/ 	.short	0x0082
	.zero		2


//--------------------- .nv.info                  --------------------------
	.section	.nv.info,"",@"SHT_CUDA_INFO"
	.align	4


	//----- nvinfo : EIATTR_REGCOUNT
	.align		4
        /*0000*/ 	.byte	0x04, 0x2f
        /*0002*/ 	.short	(.L_12 - .L_11)
	.align		4
.L_11:
        /*0004*/ 	.word	index@(_ZN7cutlass13device_kernelINS_4gemm6kernel13GemmUniversalIN4cute5tupleIJiiiiEEENS1_10collective13CollectiveMmaINS1_37MainloopSm90TmaGmmaWarpSpecializedFP8ILi14ENS5_IJNS4_1CILi1EEESB_SB_EEENS1_35KernelTmaWarpSpecializedCooperativeEEENS5_IJNSA_ILi256EEESF_NSA_ILi32EEEEEENS_12float_e4m3_tENS5_IJlSB_lEEESI_SJ_NS4_8TiledMMAINS4_8MMA_AtomIJNS4_4SM904GMMA31MMA_64x256x32_F32E4M3E4M3_SS_TNILNSN_7ScaleInE1ELSP_1EEEEEENS4_6LayoutINS5_IJNSA_ILi2EEESB_SB_EEENS5_IJSB_NSA_ILi0EEESV_EEEEENS5_IJNS4_10UnderscoreESY_SY_EEEEENS4_13SM90_TMA_LOADENS4_14ComposedLayoutINS4_7SwizzleILi1ELi4ELi3EEENS4_18smem_ptr_flag_bitsILi8EEENSS_INS5_IJNSA_ILi8EEESG_EEENS5_IJSG_SB_EEEEEEEvNS4_8identityES11_S1B_vS1C_EENS_8epilogue10collective6detail29Sm90TmaWarpSpecializedAdapterINS1F_15DefaultEpilogueISI_SJ_SJ_NS1E_6thread17LinearCombinationISI_Li1EffLNS1J_9ScaleType4KindE0ELNS_15FloatRoundStyleE2ESI_EENS1_15EpilogueDefaultEEEEEvvEEEEvNT_6ParamsE)
        /*0008*/ 	.word	0x000000a8


	//----- nvinfo : EIATTR_FRAME_SIZE
	.align		4
.L_12:
        /*000c*/ 	.byte	0x04, 0x11
        /*000e*/ 	.short	(.L_14 - .L_13)
	.align		4
.L_13:
        /*0010*/ 	.word	index@(_ZN7cutlass13device_kernelINS_4gemm6kernel13GemmUniversalIN4cute5tupleIJiiiiEEENS1_10collective13CollectiveMmaINS1_37MainloopSm90TmaGmmaWarpSpecializedFP8ILi14ENS5_IJNS4_1CILi1EEESB_SB_EEENS1_35KernelTmaWarpSpecializedCooperativeEEENS5_IJNSA_ILi256EEESF_NSA_ILi32EEEEEENS_12float_e4m3_tENS5_IJlSB_lEEESI_SJ_NS4_8TiledMMAINS4_8MMA_AtomIJNS4_4SM904GMMA31MMA_64x256x32_F32E4M3E4M3_SS_TNILNSN_7ScaleInE1ELSP_1EEEEEENS4_6LayoutINS5_IJNSA_ILi2EEESB_SB_EEENS5_IJSB_NSA_ILi0EEESV_EEEEENS5_IJNS4_10UnderscoreESY_SY_EEEEENS4_13SM90_TMA_LOADENS4_14ComposedLayoutINS4_7SwizzleILi1ELi4ELi3EEENS4_18smem_ptr_flag_bitsILi8EEENSS_INS5_IJNSA_ILi8EEESG_EEENS5_IJSG_SB_EEEEEEEvNS4_8identityES11_S1B_vS1C_EENS_8epilogue10collective6detail29Sm90TmaWarpSpecializedAdapterINS1F_15DefaultEpilogueISI_SJ_SJ_NS1E_6thread17LinearCombinationISI_Li1EffLNS1J_9ScaleType4KindE0ELNS_15FloatRoundStyleE2ESI_EENS1_15EpilogueDefaultEEEEEvvEEEEvNT_6ParamsE)
        /*0014*/ 	.word	0x00000670


	//----- nvinfo : EIATTR_MIN_STACK_SIZE
	.align		4
.L_14:
        /*0018*/ 	.byte	0x04, 0x12
        /*001a*/ 	.short	(.L_16 - .L_15)
	.align		4
.L_15:
        /*001c*/ 	.word	index@(_ZN7cutlass13device_kernelINS_4gemm6kernel13GemmUniversalIN4cute5tupleIJiiiiEEENS1_10collective13CollectiveMmaINS1_37MainloopSm90TmaGmmaWarpSpecializedFP8ILi14ENS5_IJNS4_1CILi1EEESB_SB_EEENS1_35KernelTmaWarpSpecializedCooperativeEEENS5_IJNSA_ILi256EEESF_NSA_ILi32EEEEEENS_12float_e4m3_tENS5_IJlSB_lEEESI_SJ_NS4_8TiledMMAINS4_8MMA_AtomIJNS4_4SM904GMMA31MMA_64x256x32_F32E4M3E4M3_SS_TNILNSN_7ScaleInE1ELSP_1EEEEEENS4_6LayoutINS5_IJNSA_ILi2EEESB_SB_EEENS5_IJSB_NSA_ILi0EEESV_EEEEENS5_IJNS4_10UnderscoreESY_SY_EEEEENS4_13SM90_TMA_LOADENS4_14ComposedLayoutINS4_7SwizzleILi1ELi4ELi3EEENS4_18smem_ptr_flag_bitsILi8EEENSS_INS5_IJNSA_ILi8EEESG_EEENS5_IJSG_SB_EEEEEEEvNS4_8identityES11_S1B_vS1C_EENS_8epilogue10collective6detail29Sm90TmaWarpSpecializedAdapterINS1F_15DefaultEpilogueISI_SJ_SJ_NS1E_6thread17LinearCombinationISI_Li1EffLNS1J_9ScaleType4KindE0ELNS_15FloatRoundStyleE2ESI_EENS1_15EpilogueDefaultEEEEEvvEEEEvNT_6ParamsE)
        /*0020*/ 	.word	0x00000670
.L_16:


//--------------------- .nv.compat                --------------------------
	.section	.nv.compat,"",@"SHT_CUDA_COMPAT_INFO"
	.align	4
        /*0000*/ 	.byte	0x02, 0x09, 0x01, 0x00, 0x02, 0x02, 0x04, 0x00, 0x02, 0x05, 0x05, 0x00, 0x03, 0x07, 0x01, 0x01
        /*0010*/ 	.byte	0x02, 0x03, 0x01, 0x00, 0x02, 0x06, 0x01, 0x00, 0x04, 0x0b, 0x08, 0x00, 0x00, 0x00, 0x00, 0x00
        /*0020*/ 	.byte	0x00, 0x00, 0x00, 0x00


//--------------------- .nv.info._ZN7cutlass13device_kernelINS_4gemm6kernel13GemmUniversalIN4cute5tupleIJiiiiEEENS1_10collective13CollectiveMmaINS1_37MainloopSm90TmaGmmaWarpSpecializedFP8ILi14ENS5_IJNS4_1CILi1EEESB_SB_EEENS1_35KernelTmaWarpSpecializedCooperativeEEENS5_IJNSA_ILi256EEESF_NSA_ILi32EEEEEENS_12float_e4m3_tENS5_IJlSB_lEEESI_SJ_NS4_8TiledMMAINS4_8MMA_AtomIJNS4_4SM904GMMA31MMA_64x256x32_F32E4M3E4M3_SS_TNILNSN_7ScaleInE1ELSP_1EEEEEENS4_6LayoutINS5_IJNSA_ILi2EEESB_SB_EEENS5_IJSB_NSA_ILi0EEESV_EEEEENS5_IJNS4_10UnderscoreESY_SY_EEEEENS4_13SM90_TMA_LOADENS4_14ComposedLayoutINS4_7SwizzleILi1ELi4ELi3EEENS4_18smem_ptr_flag_bitsILi8EEENSS_INS5_IJNSA_ILi8EEESG_EEENS5_IJSG_SB_EEEEEEEvNS4_8identityES11_S1B_vS1C_EENS_8epilogue10collective6detail29Sm90TmaWarpSpecializedAdapterINS1F_15DefaultEpilogueISI_SJ_SJ_NS1E_6thread17LinearCombinationISI_Li1EffLNS1J_9ScaleType4KindE0ELNS_15FloatRoundStyleE2ESI_EENS1_15EpilogueDefaultEEEEEvvEEEEvNT_6ParamsE --------------------------
	.section	.nv.info._ZN7cutlass13device_kernelINS_4gemm6kernel13GemmUniversalIN4cute5tupleIJiiiiEEENS1_10collective13CollectiveMmaINS1_37MainloopSm90TmaGmmaWarpSpecializedFP8ILi14ENS5_IJNS4_1CILi1EEESB_SB_EEENS1_35KernelTmaWarpSpecializedCooperativeEEENS5_IJNSA_ILi256EEESF_NSA_ILi32EEEEEENS_12float_e4m3_tENS5_IJlSB_lEEESI_SJ_NS4_8TiledMMAINS4_8MMA_AtomIJNS4_4SM904GMMA31MMA_64x256x32_F32E4M3E4M3_SS_TNILNSN_7ScaleInE1ELSP_1EEEEEENS4_6LayoutINS5_IJNSA_ILi2EEESB_SB_EEENS5_IJSB_NSA_ILi0EEESV_EEEEENS5_IJNS4_10UnderscoreESY_SY_EEEEENS4_13SM90_TMA_LOADENS4_14ComposedLayoutINS4_7SwizzleILi1ELi4ELi3EEENS4_18smem_ptr_flag_bitsILi8EEENSS_INS5_IJNSA_ILi8EEESG_EEENS5_IJSG_SB_EEEEEEEvNS4_8identityES11_S1B_vS1C_EENS_8epilogue10collective6detail29Sm90TmaWarpSpecializedAdapterINS1F_15DefaultEpilogueISI_SJ_SJ_NS1E_6thread17LinearCombinationISI_Li1EffLNS1J_9ScaleType4KindE0ELNS_15FloatRoundStyleE2ESI_EENS1_15EpilogueDefaultEEEEEvvEEEEvNT_6ParamsE,"",@"SHT_CUDA_INFO"
	.sectionflags	@""
	.align	4


	//----- nvinfo : EIATTR_CUDA_API_VERSION
	.align		4
        /*0000*/ 	.byte	0x04, 0x37
        /*0002*/ 	.short	(.L_18 - .L_17)
.L_17:
        /*0004*/ 	.word	0x00000082


	//----- nvinfo : EIATTR_KPARAM_INFO
	.align		4
.L_18:
        /*0008*/ 	.byte	0x04, 0x17
        /*000a*/ 	.short	(.L_20 - .L_19)
.L_19:
        /*000c*/ 	.word	0x00000000
        /*0010*/ 	.short	0x0000
        /*0012*/ 	.short	0x0070
        /*0014*/ 	.byte	0x00, 0xf0, 0x01, 0x10


	//----- nvinfo : EIATTR_SPARSE_MMA_MASK
	.align		4
.L_20:
        /*0018*/ 	.byte	0x03, 0x50
        /*001a*/ 	.short	0x0000


	//----- nvinfo : EIATTR_MAXREG_COUNT
	.align		4
        /*001c*/ 	.byte	0x03, 0x1b
        /*001e*/ 	.short	0x00a8


	//----- nvinfo : EIATTR_NUM_BARRIERS
	.align		4
        /*0020*/ 	.byte	0x02, 0x4c
        /*0022*/ 	.byte	0x01
	.zero		1


	//----- nvinfo : EIATTR_ANNOTATIONS
	.align		4
        /*0024*/ 	.byte	0x04, 0x55
        /*0026*/ 	.short	(.L_22 - .L_21)


	//   ....[0]....
.L_21:
        /*0028*/ 	.word	0x00000001
        /*002c*/ 	.byte	0x00, 0x07, 0x00, 0x00, 0x01, 0x00, 0x00, 0x00, 0x20, 0x07, 0x00, 0x00, 0x01, 0x00, 0x00, 0x00
        /* <DEDUP_REMOVED lines=1352> */
        /*54bc*/ 	.byte	0x40, 0x3a, 0x02, 0x00


	//----- nvinfo : EIATTR_MERCURY_ISA_VERSION
	.align		4
.L_22:
        /*54c0*/ 	.byte	0x03, 0x5f
        /*54c2*/ 	.short	0x0101


	//----- nvinfo : EIATTR_INT_WARP_WIDE_INSTR_OFFSETS
	.align		4
        /*54c4*/ 	.byte	0x04, 0x31
        /*54c6*/ 	.short	(.L_24 - .L_23)


	//   ....[0]....
.L_23:
        /*54c8*/ 	.word	0x000005f0


	//   ....[1]....
        /*54cc*/ 	.word	0x00000610


	//   ....[2]....
        /*54d0*/ 	.word	0x00000710


	//----- nvinfo : EIATTR_COOP_GROUP_MASK_REGIDS
	.align		4
.L_24:
        /*54d4*/ 	.byte	0x04, 0x29
        /*54d6*/ 	.short	(.L_26 - .L_25)


	//   ....[0]....
.L_25:
        /*54d8*/ 	.word	0xffffffff


	//   ....[1]....
        /*54dc*/ 	.word	0xffffffff


	//   ....[2]....
        /*54e0*/ 	.word	0xffffffff


	//   ....[3]....
        /*54e4*/ 	.word	0xffffffff


	//   ....[4]....
        /*54e8*/ 	.word	0xffffffff


	//----- nvinfo : EIATTR_COOP_GROUP_INSTR_OFFSETS
	.align		4
.L_26:
        /*54ec*/ 	.byte	0x04, 0x28
        /*54ee*/ 	.short	(.L_28 - .L_27)


	//   ....[0]....
.L_27:
        /*54f0*/ 	.word	0x00000070


	//   ....[1]....
        /*54f4*/ 	.word	0x00000080


	//   ....[2]....
        /*54f8*/ 	.word	0x000001a0


	//   ....[3]....
        /*54fc*/ 	.word	0x00000530


	//   ....[4]....
        /*5500*/ 	.word	0x00002820


	//----- nvinfo : EIATTR_REG_RECONFIG
	.align		4
.L_28:
        /*5504*/ 	.byte	0x01, 0x54
	.zero		2


	//----- nvinfo : EIATTR_MBARRIER_INSTR_OFFSETS
	.align		4
        /*5508*/ 	.byte	0x04, 0x39
        /*550a*/ 	.short	(.L_30 - .L_29)


	//   ....[0]....
.L_29:
        /*550c*/ 	.word	0x00000340
        /*5510*/ 	.word	0x000000ff
        /*5514*/ 	.word	0x00000000
        /*5518*/ 	.short	0x0100
        /*551a*/ 	.byte	0x09
	.zero		1


	//   ....[1]....
        /*551c*/ 	.word	0x00000350
        /*5520*/ 	.word	0x000000ff
        /*5524*/ 	.word	0x00000070
        /*5528*/ 	.short	0x0100
        /*552a*/ 	.byte	0x09
	.zero		1


	//   ....[2]....
        /*552c*/ 	.word	0x00000360
        /*5530*/ 	.word	0x000000ff
        /*5534*/ 	.word	0x00000008
        /*5538*/ 	.short	0x0100
        /*553a*/ 	.byte	0x09
	.zero		1


	//   ....[3]....
        /*553c*/ 	.word	0x00000370
        /*5540*/ 	.word	0x000000ff
        /*5544*/ 	.word	0x00000078
        /*5548*/ 	.short	0x0100
        /*554a*/ 	.byte	0x09
	.zero		1


	//   ....[4]....
        /*554c*/ 	.word	0x00000380
        /*5550*/ 	.word	0x000000ff
        /*5554*/ 	.word	0x00000010
        /*5558*/ 	.short	0x0100
        /*555a*/ 	.byte	0x09
	.zero		1


	//   ....[5]....
        /*555c*/ 	.word	0x00000390
        /*5560*/ 	.word	0x000000ff
        /*5564*/ 	.word	0x00000080
        /*5568*/ 	.short	0x0100
        /*556a*/ 	.byte	0x09
	.zero		1


	//   ....[6]....
        /*556c*/ 	.word	0x000003a0
        /*5570*/ 	.word	0x000000ff
        /*5574*/ 	.word	0x00000018
        /*5578*/ 	.short	0x0100
        /*557a*/ 	.byte	0x09
	.zero		1


	//   ....[7]....
        /*557c*/ 	.word	0x000003b0
        /*5580*/ 	.word	0x000000ff
        /*5584*/ 	.word	0x00000088
        /*5588*/ 	.short	0x0100
        /*558a*/ 	.byte	0x09
	.zero		1


	//   ....[8]....
        /*558c*/ 	.word	0x000003c0
        /*5590*/ 	.word	0x000000ff
        /*5594*/ 	.word	0x00000020
        /*5598*/ 	.short	0x0100
        /*559a*/ 	.byte	0x09
	.zero		1


	//   ....[9]....
        /*559c*/ 	.word	0x000003d0
        /*55a0*/ 	.word	0x000000ff
        /*55a4*/ 	.word	0x00000090
        /*55a8*/ 	.short	0x0100
        /*55aa*/ 	.byte	0x09
	.zero		1


	//   ....[10]....
        /*55ac*/ 	.word	0x000003e0
        /*55b0*/ 	.word	0x000000ff
        /*55b4*/ 	.word	0x00000028
        /*55b8*/ 	.short	0x0100
        /*55ba*/ 	.byte	0x09
	.zero		1


	//   ....[11]....
        /*55bc*/ 	.word	0x000003f0
        /*55c0*/ 	.word	0x000000ff
        /*55c4*/ 	.word	0x00000098
        /*55c8*/ 	.short	0x0100
        /*55ca*/ 	.byte	0x09
	.zero		1


	//   ....[12]....
        /*55cc*/ 	.word	0x00000400
        /*55d0*/ 	.word	0x000000ff
        /*55d4*/ 	.word	0x00000030
        /*55d8*/ 	.short	0x0100
        /*55da*/ 	.byte	0x09
	.zero		1


	//   ....[13]....
        /*55dc*/ 	.word	0x00000410
        /*55e0*/ 	.word	0x000000ff
        /*55e4*/ 	.word	0x000000a0
        /*55e8*/ 	.short	0x0100
        /*55ea*/ 	.byte	0x09
	.zero		1


	//   ....[14]....
        /*55ec*/ 	.word	0x00000420
        /*55f0*/ 	.word	0x000000ff
        /*55f4*/ 	.word	0x00000038
        /*55f8*/ 	.short	0x0100
        /*55fa*/ 	.byte	0x09
	.zero		1


	//   ....[15]....
        /*55fc*/ 	.word	0x00000430
        /*5600*/ 	.word	0x000000ff
        /*5604*/ 	.word	0x000000a8
        /*5608*/ 	.short	0x0100
        /*560a*/ 	.byte	0x09
	.zero		1


	//   ....[16]....
        /*560c*/ 	.word	0x00000440
        /*5610*/ 	.word	0x000000ff
        /*5614*/ 	.word	0x00000040
        /*5618*/ 	.short	0x0100
        /*561a*/ 	.byte	0x09
	.zero		1


	//   ....[17]....
        /*561c*/ 	.word	0x00000450
        /*5620*/ 	.word	0x000000ff
        /*5624*/ 	.word	0x000000b0
        /*5628*/ 	.short	0x0100
        /*562a*/ 	.byte	0x09
	.zero		1


	//   ....[18]....
        /*562c*/ 	.word	0x00000460
        /*5630*/ 	.word	0x000000ff
        /*5634*/ 	.word	0x00000048
        /*5638*/ 	.short	0x0100
        /*563a*/ 	.byte	0x09
	.zero		1


	//   ....[19]....
        /*563c*/ 	.word	0x00000470
        /*5640*/ 	.word	0x000000ff
        /*5644*/ 	.word	0x000000b8
        /*5648*/ 	.short	0x0100
        /*564a*/ 	.byte	0x09
	.zero		1


	//   ....[20]....
        /*564c*/ 	.word	0x00000480
        /*5650*/ 	.word	0x000000ff
        /*5654*/ 	.word	0x00000050
        /*5658*/ 	.short	0x0100
        /*565a*/ 	.byte	0x09
	.zero		1


	//   ....[21]....
        /*565c*/ 	.word	0x00000490
        /*5660*/ 	.word	0x000000ff
        /*5664*/ 	.word	0x000000c0
        /*5668*/ 	.short	0x0100
        /*566a*/ 	.byte	0x09
	.zero		1


	//   ....[22]....
        /*566c*/ 	.word	0x000004a0
        /*5670*/ 	.word	0x000000ff
        /*5674*/ 	.word	0x00000058
        /*5678*/ 	.short	0x0100
        /*567a*/ 	.byte	0x09
	.zero		1


	//   ....[23]....
        /*567c*/ 	.word	0x000004b0
        /*5680*/ 	.word	0x000000ff
        /*5684*/ 	.word	0x000000c8
        /*5688*/ 	.short	0x0100
        /*568a*/ 	.byte	0x09
	.zero		1


	//   ....[24]....
        /*568c*/ 	.word	0x000004c0
        /*5690*/ 	.word	0x000000ff
        /*5694*/ 	.word	0x00000060
        /*5698*/ 	.short	0x0100
        /*569a*/ 	.byte	0x09
	.zero		1


	//   ....[25]....
        /*569c*/ 	.word	0x000004d0
        /*56a0*/ 	.word	0x000000ff
        /*56a4*/ 	.word	0x000000d0
        /*56a8*/ 	.short	0x0100
        /*56aa*/ 	.byte	0x09
	.zero		1


	//   ....[26]....
        /*56ac*/ 	.word	0x000004e0
        /*56b0*/ 	.word	0x000000ff
        /*56b4*/ 	.word	0x00000068
        /*56b8*/ 	.short	0x0100
        /*56ba*/ 	.byte	0x09
	.zero		1


	//   ....[27]....
        /*56bc*/ 	.word	0x000004f0
        /*56c0*/ 	.word	0x000000ff
        /*56c4*/ 	.word	0x000000d8
        /*56c8*/ 	.short	0x0100
        /*56ca*/ 	.byte	0x09
	.zero		1


	//   ....[28]....
        /*56cc*/ 	.word	0x00000740
        /*56d0*/ 	.word	0x000000ff
        /*56d4*/ 	.word	0x000000f0
        /*56d8*/ 	.short	0x0100
        /*56da*/ 	.byte	0x06
	.zero		1


	//   ....[29]....
        /*56dc*/ 	.word	0x00000750
        /*56e0*/ 	.word	0x000000ff
        /*56e4*/ 	.word	0x000000f8
        /*56e8*/ 	.short	0x0100
        /*56ea*/ 	.byte	0x06
	.zero		1


	//   ....[30]....
        /*56ec*/ 	.word	0x00002c30
        /*56f0*/ 	.word	0x000000ff
        /*56f4*/ 	.word	0x00000000
        /*56f8*/ 	.short	0x010a
        /*56fa*/ 	.byte	0x07
	.zero		1


	//   ....[31]....
        /*56fc*/ 	.word	0x00002c90
        /*5700*/ 	.word	0x000000ff
        /*5704*/ 	.word	0x00000000
        /*5708*/ 	.short	0x010a
        /*570a*/ 	.byte	0x07
	.zero		1


	//   ....[32]....
        /*570c*/ 	.word	0x00006450
        /*5710*/ 	.word	0x000000ff
        /*5714*/ 	.word	0x00000000
        /*5718*/ 	.short	0x010a
        /*571a*/ 	.byte	0x0f
	.zero		1


	//   ....[33]....
        /*571c*/ 	.word	0x00006490
        /*5720*/ 	.word	0x000000ff
        /*5724*/ 	.word	0x00000000
        /*5728*/ 	.short	0x010a
        /*572a*/ 	.byte	0x0f
	.zero		1


	//   ....[34]....
        /*572c*/ 	.word	0x0000b0f0
        /*5730*/ 	.word	0x000000ff
        /*5734*/ 	.word	0x00000000
        /*5738*/ 	.short	0x0101
        /*573a*/ 	.byte	0x08
	.zero		1


	//   ....[35]....
        /*573c*/ 	.word	0x0000ebb0
        /*5740*/ 	.word	0x000000ff
        /*5744*/ 	.word	0x00000000
        /*5748*/ 	.short	0x0101
        /*574a*/ 	.byte	0x08
	.zero		1


	//   ....[36]....
        /*574c*/ 	.word	0x000226f0
        /*5750*/ 	.word	0x00000010
        /*5754*/ 	.word	0x00000070
        /*5758*/ 	.short	0x010a
        /*575a*/ 	.byte	0x3f
	.zero		1


	//   ....[37]....
        /*575c*/ 	.word	0x00022a20
        /*5760*/ 	.word	0x00000002
        /*5764*/ 	.word	0x000000f8
        /*5768*/ 	.short	0x0101
        /*576a*/ 	.byte	0x3f
	.zero		1


	//   ....[38]....
        /*576c*/ 	.word	0x000231e0
        /*5770*/ 	.word	0x00000003
        /*5774*/ 	.word	0x00000000
        /*5778*/ 	.short	0x010a
        /*577a*/ 	.byte	0x3f
	.zero		1


	//   ....[39]....
        /*577c*/ 	.word	0x00023270
        /*5780*/ 	.word	0x00000003
        /*5784*/ 	.word	0x00000000
        /*5788*/ 	.short	0x010a
        /*578a*/ 	.byte	0x3f
	.zero		1


	//   ....[40]....
        /*578c*/ 	.word	0x00023300
        /*5790*/ 	.word	0x00000003
        /*5794*/ 	.word	0x00000000
        /*5798*/ 	.short	0x010a
        /*579a*/ 	.byte	0x3f
	.zero		1


	//   ....[41]....
        /*579c*/ 	.word	0x00023390
        /*57a0*/ 	.word	0x00000003
        /*57a4*/ 	.word	0x00000000
        /*57a8*/ 	.short	0x010a
        /*57aa*/ 	.byte	0x3f
	.zero		1


	//   ....[42]....
        /*57ac*/ 	.word	0x00023420
        /*57b0*/ 	.word	0x00000003
        /*57b4*/ 	.word	0x00000000
        /*57b8*/ 	.short	0x010a
        /*57ba*/ 	.byte	0x3f
	.zero		1


	//   ....[43]....
        /*57bc*/ 	.word	0x000234b0
        /*57c0*/ 	.word	0x00000003
        /*57c4*/ 	.word	0x00000000
        /*57c8*/ 	.short	0x010a
        /*57ca*/ 	.byte	0x3f
	.zero		1


	//   ....[44]....
        /*57cc*/ 	.word	0x00023540
        /*57d0*/ 	.word	0x00000003
        /*57d4*/ 	.word	0x00000000
        /*57d8*/ 	.short	0x010a
        /*57da*/ 	.byte	0x3f
	.zero		1


	//   ....[45]....
        /*57dc*/ 	.word	0x000235d0
        /*57e0*/ 	.word	0x00000003
        /*57e4*/ 	.word	0x00000000
        /*57e8*/ 	.short	0x010a
        /*57ea*/ 	.byte	0x3f
	.zero		1


	//   ....[46]....
        /*57ec*/ 	.word	0x00023660
        /*57f0*/ 	.word	0x00000003
        /*57f4*/ 	.word	0x00000000
        /*57f8*/ 	.short	0x010a
        /*57fa*/ 	.byte	0x3f
	.zero		1


	//   ....[47]....
        /*57fc*/ 	.word	0x000236f0
        /*5800*/ 	.word	0x00000003
        /*5804*/ 	.word	0x00000000
        /*5808*/ 	.short	0x010a
        /*580a*/ 	.byte	0x3f
	.zero		1


	//   ....[48]....
        /*580c*/ 	.word	0x00023780
        /*5810*/ 	.word	0x00000003
        /*5814*/ 	.word	0x00000000
        /*5818*/ 	.short	0x010a
        /*581a*/ 	.byte	0x3f
	.zero		1


	//   ....[49]....
        /*581c*/ 	.word	0x00023810
        /*5820*/ 	.word	0x00000003
        /*5824*/ 	.word	0x00000000
        /*5828*/ 	.short	0x010a
        /*582a*/ 	.byte	0x3f
	.zero		1


	//   ....[50]....
        /*582c*/ 	.word	0x000238a0
        /*5830*/ 	.word	0x00000003
        /*5834*/ 	.word	0x00000000
        /*5838*/ 	.short	0x010a
        /*583a*/ 	.byte	0x3f
	.zero		1


	//   ....[51]....
        /*583c*/ 	.word	0x00023930
        /*5840*/ 	.word	0x00000003
        /*5844*/ 	.word	0x00000000
        /*5848*/ 	.short	0x010a
        /*584a*/ 	.byte	0x3f
	.zero		1


	//   ....[52]....
        /*584c*/ 	.word	0x000239a0
        /*5850*/ 	.word	0x00000003
        /*5854*/ 	.word	0x00000000
        /*5858*/ 	.short	0x010a
        /*585a*/ 	.byte	0x3f
	.zero		1


	//   ....[53]....
        /*585c*/ 	.word	0x00023a10
        /*5860*/ 	.word	0x00000000
        /*5864*/ 	.word	0x00000000
        /*5868*/ 	.short	0x010a
        /*586a*/ 	.byte	0x3f
	.zero		1


	//   ....[54]....
        /*586c*/ 	.word	0x00023af0
        /*5870*/ 	.word	0x00000010
        /*5874*/ 	.word	0x00000070
        /*5878*/ 	.short	0x010a
        /*587a*/ 	.byte	0x3f
	.zero		1


	//   ....[55]....
        /*587c*/ 	.word	0x00023bd0
        /*5880*/ 	.word	0x00000003
        /*5884*/ 	.word	0x00000000
        /*5888*/ 	.short	0x010a
        /*588a*/ 	.byte	0x3f
	.zero		1


	//   ....[56]....
        /*588c*/ 	.word	0x00023c20
        /*5890*/ 	.word	0x00000003
        /*5894*/ 	.word	0x00000000
        /*5898*/ 	.short	0x010a
        /*589a*/ 	.byte	0x3f
	.zero		1


	//   ....[57]....
        /*589c*/ 	.word	0x00023c70
        /*58a0*/ 	.word	0x00000003
        /*58a4*/ 	.word	0x00000000
        /*58a8*/ 	.short	0x010a
        /*58aa*/ 	.byte	0x3f
	.zero		1


	//   ....[58]....
        /*58ac*/ 	.word	0x00023cc0
        /*58b0*/ 	.word	0x00000003
        /*58b4*/ 	.word	0x00000000
        /*58b8*/ 	.short	0x010a
        /*58ba*/ 	.byte	0x3f
	.zero		1


	//   ....[59]....
        /*58bc*/ 	.word	0x00023d10
        /*58c0*/ 	.word	0x00000003
        /*58c4*/ 	.word	0x00000000
        /*58c8*/ 	.short	0x010a
        /*58ca*/ 	.byte	0x3f
	.zero		1


	//   ....[60]....
        /*58cc*/ 	.word	0x00023d60
        /*58d0*/ 	.word	0x00000003
        /*58d4*/ 	.word	0x00000000
        /*58d8*/ 	.short	0x010a
        /*58da*/ 	.byte	0x3f
	.zero		1


	//   ....[61]....
        /*58dc*/ 	.word	0x00023db0
        /*58e0*/ 	.word	0x00000003
        /*58e4*/ 	.word	0x00000000
        /*58e8*/ 	.short	0x010a
        /*58ea*/ 	.byte	0x3f
	.zero		1


	//   ....[62]....
        /*58ec*/ 	.word	0x00023e00
        /*58f0*/ 	.word	0x00000003
        /*58f4*/ 	.word	0x00000000
        /*58f8*/ 	.short	0x010a
        /*58fa*/ 	.byte	0x3f
	.zero		1


	//   ....[63]....
        /*58fc*/ 	.word	0x00023e50
        /*5900*/ 	.word	0x00000003
        /*5904*/ 	.word	0x00000000
        /*5908*/ 	.short	0x010a
        /*590a*/ 	.byte	0x3f
	.zero		1


	//   ....[64]....
        /*590c*/ 	.word	0x00023ea0
        /*5910*/ 	.word	0x00000003
        /*5914*/ 	.word	0x00000000
        /*5918*/ 	.short	0x010a
        /*591a*/ 	.byte	0x3f
	.zero		1


	//   ....[65]....
        /*591c*/ 	.word	0x00023ef0
        /*5920*/ 	.word	0x00000003
        /*5924*/ 	.word	0x00000000
        /*5928*/ 	.short	0x010a
        /*592a*/ 	.byte	0x3f
	.zero		1


	//   ....[66]....
        /*592c*/ 	.word	0x00023f40
        /*5930*/ 	.word	0x00000003
        /*5934*/ 	.word	0x00000000
        /*5938*/ 	.short	0x010a
        /*593a*/ 	.byte	0x3f
	.zero		1


	//   ....[67]....
        /*593c*/ 	.word	0x00023f90
        /*5940*/ 	.word	0x00000003
        /*5944*/ 	.word	0x00000000
        /*5948*/ 	.short	0x010a
        /*594a*/ 	.byte	0x3f
	.zero		1


	//----- nvinfo : EIATTR_NUM_MBARRIERS
	.align		4
.L_30:
        /*594c*/ 	.byte	0x03, 0x38
        /*594e*/ 	.short	0x001e


	//----- nvinfo : EIATTR_EXIT_INSTR_OFFSETS
	.align		4
        /*5950*/ 	.byte	0x04, 0x1c
        /*5952*/ 	.short	(.L_32 - .L_31)


	//   ....[0]....
.L_31:
        /*5954*/ 	.word	0x000007b0


	//   ....[1]....
        /*5958*/ 	.word	0x00001110


	//   ....[2]....
        /*595c*/ 	.word	0x00021d20


	//   ....[3]....
        /*5960*/ 	.word	0x00022380


	//   ....[4]....
        /*5964*/ 	.word	0x00023980


	//----- nvinfo : EIATTR_MAX_THREADS
	.align		4
.L_32:
        /*5968*/ 	.byte	0x04, 0x05
        /*596a*/ 	.short	(.L_34 - .L_33)
.L_33:
        /*596c*/ 	.word	0x00000180
        /*5970*/ 	.word	0x00000001
        /*5974*/ 	.word	0x00000001


	//----- nvinfo : EIATTR_CRS_STACK_SIZE
	.align		4
.L_34:
        /*5978*/ 	.byte	0x04, 0x1e
        /*597a*/ 	.short	(.L_36 - .L_35)
.L_35:
        /*597c*/ 	.word	0x00000000


	//----- nvinfo : EIATTR_CBANK_PARAM_SIZE
	.align		4
.L_36:
        /*5980*/ 	.byte	0x03, 0x19
        /*5982*/ 	.short	0x0470


	//----- nvinfo : EIATTR_PARAM_CBANK
	.align		4
        /*5984*/ 	.byte	0x04, 0x0a
        /*5986*/ 	.short	(.L_38 - .L_37)
	.align		4
.L_37:
        /*5988*/ 	.word	index@(.nv.constant0._ZN7cutlass13device_kernelINS_4gemm6kernel13GemmUniversalIN4cute5tupleIJiiiiEEENS1_10collective13CollectiveMmaINS1_37MainloopSm90TmaGmmaWarpSpecializedFP8ILi14ENS5_IJNS4_1CILi1EEESB_SB_EEENS1_35KernelTmaWarpSpecializedCooperativeEEENS5_IJNSA_ILi256EEESF_NSA_ILi32EEEEEENS_12float_e4m3_tENS5_IJlSB_lEEESI_SJ_NS4_8TiledMMAINS4_8MMA_AtomIJNS4_4SM904GMMA31MMA_64x256x32_F32E4M3E4M3_SS_TNILNSN_7ScaleInE1ELSP_1EEEEEENS4_6LayoutINS5_IJNSA_ILi2EEESB_SB_EEENS5_IJSB_NSA_ILi0EEESV_EEEEENS5_IJNS4_10UnderscoreESY_SY_EEEEENS4_13SM90_TMA_LOADENS4_14ComposedLayoutINS4_7SwizzleILi1ELi4ELi3EEENS4_18smem_ptr_flag_bitsILi8EEENSS_INS5_IJNSA_ILi8EEESG_EEENS5_IJSG_SB_EEEEEEEvNS4_8identityES11_S1B_vS1C_EENS_8epilogue10collective6detail29Sm90TmaWarpSpecializedAdapterINS1F_15DefaultEpilogueISI_SJ_SJ_NS1E_6thread17LinearCombinationISI_Li1EffLNS1J_9ScaleType4KindE0ELNS_15FloatRoundStyleE2ESI_EENS1_15EpilogueDefaultEEEEEvvEEEEvNT_6ParamsE)
        /*598c*/ 	.short	0x0210
        /*598e*/ 	.short	0x0470


	//----- nvinfo : EIATTR_SW_WAR
	.align		4
.L_38:
        /*5990*/ 	.byte	0x04, 0x36
        /*5992*/ 	.short	(.L_40 - .L_39)
.L_39:
        /*5994*/ 	.word	0x00000008
.L_40:


//--------------------- .nv.callgraph             --------------------------
	.section	.nv.callgraph,"",@"SHT_CUDA_CALLGRAPH"
	.align	4
	.sectionentsize	8
	.align		4
        /*0000*/ 	.word	0x00000000
	.align		4
        /*0004*/ 	.word	0xffffffff
	.align		4
        /*0008*/ 	.word	0x00000000
	.align		4
        /*000c*/ 	.word	0xfffffffe
	.align		4
        /*0010*/ 	.word	0x00000000
	.align		4
        /*0014*/ 	.word	0xfffffffd
	.align		4
        /*0018*/ 	.word	0x00000000
	.align		4
        /*001c*/ 	.word	0xfffffffc


//--------------------- .nv.constant4             --------------------------
	.section	.nv.constant4,"a",@progbits
	.align	8
	.align		8
.nv.constant4:
        /*0000*/ 	.dword	_ZN40_INTERNAL_89b50d3a_4_k_cu_e9422abc_268954cuda3std3__45__cpo5beginE
	.align		8
        /*0008*/ 	.dword	_ZN40_INTERNAL_89b50d3a_4_k_cu_e9422abc_268954cuda3std3__45__cpo3endE
	.align		8
        /*0010*/ 	.dword	_ZN40_INTERNAL_89b50d3a_4_k_cu_e9422abc_268954cuda3std3__45__cpo6cbeginE
	.align		8
        /*0018*/ 	.dword	_ZN40_INTERNAL_89b50d3a_4_k_cu_e9422abc_268954cuda3std3__45__cpo4cendE
	.align		8
        /*0020*/ 	.dword	_ZN40_INTERNAL_89b50d3a_4_k_cu_e9422abc_268954cuda3std3__442_GLOBAL__N__89b50d3a_4_k_cu_e9422abc_268956ignoreE
	.align		8
        /*0028*/ 	.dword	_ZN40_INTERNAL_89b50d3a_4_k_cu_e9422abc_268954cuda3std3__419piecewise_constructE
	.align		8
        /*0030*/ 	.dword	_ZN40_INTERNAL_89b50d3a_4_k_cu_e9422abc_268954cuda3std3__48in_placeE
	.align		8
        /*0038*/ 	.dword	_ZN40_INTERNAL_89b50d3a_4_k_cu_e9422abc_268954cuda3std6ranges3__45__cpo4swapE
	.align		8
        /*0040*/ 	.dword	_ZN40_INTERNAL_89b50d3a_4_k_cu_e9422abc_268954cuda3std6ranges3__45__cpo9iter_moveE
	.align		8
        /*0048*/ 	.dword	_ZN40_INTERNAL_89b50d3a_4_k_cu_e9422abc_268954cute7productE
	.align		8
        /*0050*/ 	.dword	_ZN40_INTERNAL_89b50d3a_4_k_cu_e9422abc_268954cute1_E


//--------------------- .text._ZN7cutlass13device_kernelINS_4gemm6kernel13GemmUniversalIN4cute5tupleIJiiiiEEENS1_10collective13CollectiveMmaINS1_37MainloopSm90TmaGmmaWarpSpecializedFP8ILi14ENS5_IJNS4_1CILi1EEESB_SB_EEENS1_35KernelTmaWarpSpecializedCooperativeEEENS5_IJNSA_ILi256EEESF_NSA_ILi32EEEEEENS_12float_e4m3_tENS5_IJlSB_lEEESI_SJ_NS4_8TiledMMAINS4_8MMA_AtomIJNS4_4SM904GMMA31MMA_64x256x32_F32E4M3E4M3_SS_TNILNSN_7ScaleInE1ELSP_1EEEEEENS4_6LayoutINS5_IJNSA_ILi2EEESB_SB_EEENS5_IJSB_NSA_ILi0EEESV_EEEEENS5_IJNS4_10UnderscoreESY_SY_EEEEENS4_13SM90_TMA_LOADENS4_14ComposedLayoutINS4_7SwizzleILi1ELi4ELi3EEENS4_18smem_ptr_flag_bitsILi8EEENSS_INS5_IJNSA_ILi8EEESG_EEENS5_IJSG_SB_EEEEEEEvNS4_8identityES11_S1B_vS1C_EENS_8epilogue10collective6detail29Sm90TmaWarpSpecializedAdapterINS1F_15DefaultEpilogueISI_SJ_SJ_NS1E_6thread17LinearCombinationISI_Li1EffLNS1J_9ScaleType4KindE0ELNS_15FloatRoundStyleE2ESI_EENS1_15EpilogueDefaultEEEEEvvEEEEvNT_6ParamsE --------------------------
	.section	.text._ZN7cutlass13device_kernelINS_4gemm6kernel13GemmUniversalIN4cute5tupleIJiiiiEEENS1_10collective13CollectiveMmaINS1_37MainloopSm90TmaGmmaWarpSpecializedFP8ILi14ENS5_IJNS4_1CILi1EEESB_SB_EEENS1_35KernelTmaWarpSpecializedCooperativeEEENS5_IJNSA_ILi256EEESF_NSA_ILi32EEEEEENS_12float_e4m3_tENS5_IJlSB_lEEESI_SJ_NS4_8TiledMMAINS4_8MMA_AtomIJNS4_4SM904GMMA31MMA_64x256x32_F32E4M3E4M3_SS_TNILNSN_7ScaleInE1ELSP_1EEEEEENS4_6LayoutINS5_IJNSA_ILi2EEESB_SB_EEENS5_IJSB_NSA_ILi0EEESV_EEEEENS5_IJNS4_10UnderscoreESY_SY_EEEEENS4_13SM90_TMA_LOADENS4_14ComposedLayoutINS4_7SwizzleILi1ELi4ELi3EEENS4_18smem_ptr_flag_bitsILi8EEENSS_INS5_IJNSA_ILi8EEESG_EEENS5_IJSG_SB_EEEEEEEvNS4_8identityES11_S1B_vS1C_EENS_8epilogue10collective6detail29Sm90TmaWarpSpecializedAdapterINS1F_15DefaultEpilogueISI_SJ_SJ_NS1E_6thread17LinearCombinationISI_Li1EffLNS1J_9ScaleType4KindE0ELNS_15FloatRoundStyleE2ESI_EENS1_15EpilogueDefaultEEEEEvvEEEEvNT_6ParamsE,"ax",@progbits
	.align	128
.text._ZN7cutlass13device_kernelINS_4gemm6kernel13GemmUniversalIN4cute5tupleIJiiiiEEENS1_10collective13CollectiveMmaINS1_37MainloopSm90TmaGmmaWarpSpecializedFP8ILi14ENS5_IJNS4_1CILi1EEESB_SB_EEENS1_35KernelTmaWarpSpecializedCooperativeEEENS5_IJNSA_ILi256EEESF_NSA_ILi32EEEEEENS_12float_e4m3_tENS5_IJlSB_lEEESI_SJ_NS4_8TiledMMAINS4_8MMA_AtomIJNS4_4SM904GMMA31MMA_64x256x32_F32E4M3E4M3_SS_TNILNSN_7ScaleInE1ELSP_1EEEEEENS4_6LayoutINS5_IJNSA_ILi2EEESB_SB_EEENS5_IJSB_NSA_ILi0EEESV_EEEEENS5_IJNS4_10UnderscoreESY_SY_EEEEENS4_13SM90_TMA_LOADENS4_14ComposedLayoutINS4_7SwizzleILi1ELi4ELi3EEENS4_18smem_ptr_flag_bitsILi8EEENSS_INS5_IJNSA_ILi8EEESG_EEENS5_IJSG_SB_EEEEEEEvNS4_8identityES11_S1B_vS1C_EENS_8epilogue10collective6detail29Sm90TmaWarpSpecializedAdapterINS1F_15DefaultEpilogueISI_SJ_SJ_NS1E_6thread17LinearCombinationISI_Li1EffLNS1J_9ScaleType4KindE0ELNS_15FloatRoundStyleE2ESI_EENS1_15EpilogueDefaultEEEEEvvEEEEvNT_6ParamsE:
        .type           _ZN7cutlass13device_kernelINS_4gemm6kernel13GemmUniversalIN4cute5tupleIJiiiiEEENS1_10collective13CollectiveMmaINS1_37MainloopSm90TmaGmmaWarpSpecializedFP8ILi14ENS5_IJNS4_1CILi1EEESB_SB_EEENS1_35KernelTmaWarpSpecializedCooperativeEEENS5_IJNSA_ILi256EEESF_NSA_ILi32EEEEEENS_12float_e4m3_tENS5_IJlSB_lEEESI_SJ_NS4_8TiledMMAINS4_8MMA_AtomIJNS4_4SM904GMMA31MMA_64x256x32_F32E4M3E4M3_SS_TNILNSN_7ScaleInE1ELSP_1EEEEEENS4_6LayoutINS5_IJNSA_ILi2EEESB_SB_EEENS5_IJSB_NSA_ILi0EEESV_EEEEENS5_IJNS4_10UnderscoreESY_SY_EEEEENS4_13SM90_TMA_LOADENS4_14ComposedLayoutINS4_7SwizzleILi1ELi4ELi3EEENS4_18smem_ptr_flag_bitsILi8EEENSS_INS5_IJNSA_ILi8EEESG_EEENS5_IJSG_SB_EEEEEEEvNS4_8identityES11_S1B_vS1C_EENS_8epilogue10collective6detail29Sm90TmaWarpSpecializedAdapterINS1F_15DefaultEpilogueISI_SJ_SJ_NS1E_6thread17LinearCombinationISI_Li1EffLNS1J_9ScaleType4KindE0ELNS_15FloatRoundStyleE2ESI_EENS1_15EpilogueDefaultEEEEEvvEEEEvNT_6ParamsE,@function
        .size           _ZN7cutlass13device_kernelINS_4gemm6kernel13GemmUniversalIN4cute5tupleIJiiiiEEENS1_10collective13CollectiveMmaINS1_37MainloopSm90TmaGmmaWarpSpecializedFP8ILi14ENS5_IJNS4_1CILi1EEESB_SB_EEENS1_35KernelTmaWarpSpecializedCooperativeEEENS5_IJNSA_ILi256EEESF_NSA_ILi32EEEEEENS_12float_e4m3_tENS5_IJlSB_lEEESI_SJ_NS4_8TiledMMAINS4_8MMA_AtomIJNS4_4SM904GMMA31MMA_64x256x32_F32E4M3E4M3_SS_TNILNSN_7ScaleInE1ELSP_1EEEEEENS4_6LayoutINS5_IJNSA_ILi2EEESB_SB_EEENS5_IJSB_NSA_ILi0EEESV_EEEEENS5_IJNS4_10UnderscoreESY_SY_EEEEENS4_13SM90_TMA_LOADENS4_14ComposedLayoutINS4_7SwizzleILi1ELi4ELi3EEENS4_18smem_ptr_flag_bitsILi8EEENSS_INS5_IJNSA_ILi8EEESG_EEENS5_IJSG_SB_EEEEEEEvNS4_8identityES11_S1B_vS1C_EENS_8epilogue10collective6detail29Sm90TmaWarpSpecializedAdapterINS1F_15DefaultEpilogueISI_SJ_SJ_NS1E_6thread17LinearCombinationISI_Li1EffLNS1J_9ScaleType4KindE0ELNS_15FloatRoundStyleE2ESI_EENS1_15EpilogueDefaultEEEEEvvEEEEvNT_6ParamsE,(.L_x_606 - _ZN7cutlass13device_kernelINS_4gemm6kernel13GemmUniversalIN4cute5tupleIJiiiiEEENS1_10collective13CollectiveMmaINS1_37MainloopSm90TmaGmmaWarpSpecializedFP8ILi14ENS5_IJNS4_1CILi1EEESB_SB_EEENS1_35KernelTmaWarpSpecializedCooperativeEEENS5_IJNSA_ILi256EEESF_NSA_ILi32EEEEEENS_12float_e4m3_tENS5_IJlSB_lEEESI_SJ_NS4_8TiledMMAINS4_8MMA_AtomIJNS4_4SM904GMMA31MMA_64x256x32_F32E4M3E4M3_SS_TNILNSN_7ScaleInE1ELSP_1EEEEEENS4_6LayoutINS5_IJNSA_ILi2EEESB_SB_EEENS5_IJSB_NSA_ILi0EEESV_EEEEENS5_IJNS4_10UnderscoreESY_SY_EEEEENS4_13SM90_TMA_LOADENS4_14ComposedLayoutINS4_7SwizzleILi1ELi4ELi3EEENS4_18smem_ptr_flag_bitsILi8EEENSS_INS5_IJNSA_ILi8EEESG_EEENS5_IJSG_SB_EEEEEEEvNS4_8identityES11_S1B_vS1C_EENS_8epilogue10collective6detail29Sm90TmaWarpSpecializedAdapterINS1F_15DefaultEpilogueISI_SJ_SJ_NS1E_6thread17LinearCombinationISI_Li1EffLNS1J_9ScaleType4KindE0ELNS_15FloatRoundStyleE2ESI_EENS1_15EpilogueDefaultEEEEEvvEEEEvNT_6ParamsE)
        .other          _ZN7cutlass13device_kernelINS_4gemm6kernel13GemmUniversalIN4cute5tupleIJiiiiEEENS1_10collective13CollectiveMmaINS1_37MainloopSm90TmaGmmaWarpSpecializedFP8ILi14ENS5_IJNS4_1CILi1EEESB_SB_EEENS1_35KernelTmaWarpSpecializedCooperativeEEENS5_IJNSA_ILi256EEESF_NSA_ILi32EEEEEENS_12float_e4m3_tENS5_IJlSB_lEEESI_SJ_NS4_8TiledMMAINS4_8MMA_AtomIJNS4_4SM904GMMA31MMA_64x256x32_F32E4M3E4M3_SS_TNILNSN_7ScaleInE1ELSP_1EEEEEENS4_6LayoutINS5_IJNSA_ILi2EEESB_SB_EEENS5_IJSB_NSA_ILi0EEESV_EEEEENS5_IJNS4_10UnderscoreESY_SY_EEEEENS4_13SM90_TMA_LOADENS4_14ComposedLayoutINS4_7SwizzleILi1ELi4ELi3EEENS4_18smem_ptr_flag_bitsILi8EEENSS_INS5_IJNSA_ILi8EEESG_EEENS5_IJSG_SB_EEEEEEEvNS4_8identityES11_S1B_vS1C_EENS_8epilogue10collective6detail29Sm90TmaWarpSpecializedAdapterINS1F_15DefaultEpilogueISI_SJ_SJ_NS1E_6thread17LinearCombinationISI_Li1EffLNS1J_9ScaleType4KindE0ELNS_15FloatRoundStyleE2ESI_EENS1_15EpilogueDefaultEEEEEvvEEEEvNT_6ParamsE,@"STO_CUDA_ENTRY STV_DEFAULT"
_ZN7cutlass13device_kernelINS_4gemm6kernel13GemmUniversalIN4cute5tupleIJiiiiEEENS1_10collective13CollectiveMmaINS1_37MainloopSm90TmaGmmaWarpSpecializedFP8ILi14ENS5_IJNS4_1CILi1EEESB_SB_EEENS1_35KernelTmaWarpSpecializedCooperativeEEENS5_IJNSA_ILi256EEESF_NSA_ILi32EEEEEENS_12float_e4m3_tENS5_IJlSB_lEEESI_SJ_NS4_8TiledMMAINS4_8MMA_AtomIJNS4_4SM904GMMA31MMA_64x256x32_F32E4M3E4M3_SS_TNILNSN_7ScaleInE1ELSP_1EEEEEENS4_6LayoutINS5_IJNSA_ILi2EEESB_SB_EEENS5_IJSB_NSA_ILi0EEESV_EEEEENS5_IJNS4_10UnderscoreESY_SY_EEEEENS4_13SM90_TMA_LOADENS4_14ComposedLayoutINS4_7SwizzleILi1ELi4ELi3EEENS4_18smem_ptr_flag_bitsILi8EEENSS_INS5_IJNSA_ILi8EEESG_EEENS5_IJSG_SB_EEEEEEEvNS4_8identityES11_S1B_vS1C_EENS_8epilogue10collective6detail29Sm90TmaWarpSpecializedAdapterINS1F_15DefaultEpilogueISI_SJ_SJ_NS1E_6thread17LinearCombinationISI_Li1EffLNS1J_9ScaleType4KindE0ELNS_15FloatRoundStyleE2ESI_EENS1_15EpilogueDefaultEEEEEvvEEEEvNT_6ParamsE:
[----:B------:R-:W0:Y:S02]  /*0000*/  LDC R1, c[0x0][0x28] ;  /* 0x00000a00ff017b82 */ /* 0x000e240000000800 */
[----:B0-----:R-:W-:Y:S01]  /*0010*/  VIADD R1, R1, 0xfffff990 ;  /* 0xfffff99001017836 */ /* 0x001fe20000000000 */
[----:B------:R-:W0:Y:S01]  /*0020*/  S2R R2, SR_TID.X ;  /* 0x0000000000027919 */ /* 0x000e220000002100 */
[----:B------:R-:W-:Y:S01]  /*0030*/  ELECT P0, URZ, PT ;  /* 0x00000000003f782f */ /* 0x000fe20003800000 */
[----:B------:R-:W-:Y:S01]  /*0040*/  BSSY B0, `(.L_x_0) ;  /* 0x0000015000007945 */ /* 0x000fe20003800000 */
[--C-:B0-----:R-:W-:Y:S02]  /*0050*/  SHF.R.U32.HI R0, RZ, 0x5, R2.reuse ;  /* 0x00000005ff007819 */ /* 0x101fe40000011602 */
[----:B------:R-:W-:-:S03]  /*0060*/  SHF.R.U32.HI R2, RZ, 0x7, R2 ;  /* 0x00000007ff027819 */ /* 0x000fc60000011602 */
[----:B------:R-:W0:Y:S04]  /*0070*/  SHFL.IDX PT, R3, R0, RZ, 0x1f ;  /* 0x00001fff00037589 */ /* 0x000e2800000e0000 */
[----:B------:R-:W1:Y:S01]  /*0080*/  SHFL.IDX PT, R2, R2, RZ, 0x1f ;  /* 0x00001fff02027589 */ /* 0x000e6200000e0000 */
[----:B0-----:R-:W-:Y:S02]  /*0090*/  R2UR UR4, R3 ;  /* 0x00000000030472ca */ /* 0x001fe400000e0000 */
[----:B-1----:R-:W-:-:S11]  /*00a0*/  R2UR UR6, R2 ;  /* 0x00000000020672ca */ /* 0x002fd600000e0000 */
[----:B------:R-:W-:Y:S02]  /*00b0*/  USHF.R.S32.HI UR5, URZ, 0x1f, UR4 ;  /* 0x0000001f3f057899 */ /* 0x000fe40008011404 */
[----:B------:R-:W-:Y:S02]  /*00c0*/  ISETP.NE.OR P0, PT, RZ, UR4, !P0 ;  /* 0x00000004ff007c0c */ /* 0x000fe4000c705670 */
[----:B------:R-:W-:-:S04]  /*00d0*/  ULEA.HI UR5, UR5, UR4, URZ, 0x2 ;  /* 0x0000000405057291 */ /* 0x000fc8000f8f103f */
[----:B------:R-:W-:-:S04]  /*00e0*/  ULOP3.LUT UR5, UR5, 0xfffffffc, URZ, 0xc0, !UPT ;  /* 0xfffffffc05057892 */ /* 0x000fc8000f8ec03f */
[----:B------:R-:W-:-:S03]  /*00f0*/  UIADD3 UR8, UR4, -UR5, URZ ;  /* 0x8000000504087290 */ /* 0x000fc6000fffe03f */
[----:B------:R-:W-:Y:S09]  /*0100*/  @P0 BRA `(.L_x_1) ;  /* 0x0000000000200947 */ /* 0x000ff20003800000 */
[----:B------:R-:W-:Y:S02]  /*0110*/  ULDC.64 UR4, c[0x0][0x198] ;  /* 0x0000660000047ab9 */ /* 0x000fe40000000a00 */
[----:B------:R-:W-:Y:S02]  /*0120*/  UIADD3 UR10, UP0, UR4, 0xf0, URZ ;  /* 0x000000f0040a7890 */ /* 0x000fe4000ff1e03f */
[----:B------:R-:W-:Y:S02]  /*0130*/  UIADD3 UR4, UP1, UR4, 0x1f0, URZ ;  /* 0x000001f004047890 */ /* 0x000fe4000ff3e03f */
[----:B------:R-:W-:Y:S02]  /*0140*/  UIADD3.X UR11, URZ, UR5, URZ, UP0, !UPT ;  /* 0x000000053f0b7290 */ /* 0x000fe400087fe43f */
[----:B------:R-:W-:-:S07]  /*0150*/  UIADD3.X UR5, URZ, UR5, URZ, UP1, !UPT ;  /* 0x000000053f057290 */ /* 0x000fce0008ffe43f */
[----:B------:R0:W-:Y:S02]  /*0160*/  UTMACCTL.PF [UR10] ;  /* 0x000000000a0079b9 */ /* 0x0001e40008040000 */
[----:B------:R0:W-:Y:S02]  /*0170*/  UTMACCTL.PF [UR4] ;  /* 0x00000000040079b9 */ /* 0x0001e40008040000 */
[----:B0-----:R-:W-:Y:S01]  /*0180*/  NOP ;  /* 0x0000000000007918 */ /* 0x001fe20000000000 */
.L_x_1:
[----:B------:R-:W-:Y:S05]  /*0190*/  BSYNC B0 ;  /* 0x0000000000007941 */ /* 0x000fea0003800000 */
.L_x_0:
[----:B------:R-:W0:Y:S01]  /*01a0*/  SHFL.IDX PT, R2, R0, RZ, 0x1f ;  /* 0x00001fff00027589 */ /* 0x000e2200000e0000 */
[----:B------:R-:W-:Y:S01]  /*01b0*/  UISETP.NE.AND UP0, UPT, UR8, 0x3, UPT ;  /* 0x000000030800788c */ /* 0x000fe2000bf05270 */
[----:B------:R-:W-:Y:S01]  /*01c0*/  ISETP.NE.AND P1, PT, RZ, UR6, PT ;  /* 0x00000006ff007c0c */ /* 0x000fe2000bf25270 */
[----:B------:R-:W-:Y:S02]  /*01d0*/  UIADD3 UR10, UR6, -0x1, URZ ;  /* 0xffffffff060a7890 */ /* 0x000fe4000fffe03f */
[----:B------:R-:W-:Y:S02]  /*01e0*/  UISETP.EQ.OR UP0, UPT, UR8, URZ, !UP0 ;  /* 0x0000003f0800728c */ /* 0x000fe4000c702670 */
[----:B------:R-:W-:Y:S02]  /*01f0*/  UISETP.GE.U32.AND UP1, UPT, UR10, 0x2, UPT ;  /* 0x000000020a00788c */ /* 0x000fe4000bf26070 */
[----:B------:R-:W-:-:S04]  /*0200*/  UISETP.EQ.AND UP0, UPT, UR6, URZ, UP0 ;  /* 0x0000003f0600728c */ /* 0x000fc80008702270 */
[----:B------:R-:W-:-:S04]  /*0210*/  USEL UR13, URZ, 0x1, !UP0 ;  /* 0x000000013f0d7887 */ /* 0x000fc8000c000000 */
[----:B------:R-:W-:Y:S01]  /*0220*/  USEL UR13, UR13, 0x2, UP1 ;  /* 0x000000020d0d7887 */ /* 0x000fe20008800000 */
[----:B0-----:R-:W-:-:S13]  /*0230*/  ISETP.NE.AND P0, PT, R2, RZ, PT ;  /* 0x000000ff0200720c */ /* 0x001fda0003f05270 */
[----:B------:R-:W-:Y:S05]  /*0240*/  @P0 BRA `(.L_x_2) ;  /* 0x0000000000b40947 */ /* 0x000fea0003800000 */
[----:B------:R-:W-:Y:S01]  /*0250*/  ELECT P0, URZ, PT ;  /* 0x00000000003f782f */ /* 0x000fe20003800000 */
[----:B------:R-:W-:-:S12]  /*0260*/  BSSY B0, `(.L_x_2) ;  /* 0x000002b000007945 */ /* 0x000fd80003800000 */
[----:B------:R-:W-:Y:S05]  /*0270*/  @!P0 BRA `(.L_x_3) ;  /* 0x0000000000a48947 */ /* 0x000fea0003800000 */
[----:B------:R-:W0:Y:S01]  /*0280*/  S2UR UR9, SR_CgaCtaId ;  /* 0x00000000000979c3 */ /* 0x000e220000008800 */
[----:B------:R-:W-:Y:S01]  /*0290*/  UMOV UR4, 0x400 ;  /* 0x0000040000047882 */ /* 0x000fe20000000000 */
[----:B------:R-:W-:Y:S01]  /*02a0*/  UMOV UR5, 0x1 ;  /* 0x0000000100057882 */ /* 0x000fe20000000000 */
[----:B------:R-:W-:Y:S02]  /*02b0*/  UMOV UR6, 0x100 ;  /* 0x0000010000067882 */ /* 0x000fe40000000000 */
[----:B------:R-:W-:-:S04]  /*02c0*/  UIADD3 UR6, -UR6, 0x100000, URZ ;  /* 0x0010000006067890 */ /* 0x000fc8000fffe13f */
[----:B------:R-:W-:Y:S02]  /*02d0*/  USHF.L.U32 UR7, UR6, 0xb, URZ ;  /* 0x0000000b06077899 */ /* 0x000fe4000800063f */
[----:B------:R-:W-:Y:S02]  /*02e0*/  USHF.L.U32 UR6, UR6, 0x1, URZ ;  /* 0x0000000106067899 */ /* 0x000fe4000800063f */
[----:B0-----:R-:W-:Y:S02]  /*02f0*/  ULEA UR9, UR9, UR4, 0x18 ;  /* 0x0000000409097291 */ /* 0x001fe4000f8ec03f */
[----:B------:R-:W-:-:S04]  /*0300*/  UIADD3 UR4, -UR5, 0x100000, URZ ;  /* 0x0010000005047890 */ /* 0x000fc8000fffe13f */
[----:B------:R-:W-:Y:S02]  /*0310*/  USHF.L.U32 UR5, UR4, 0xb, URZ ;  /* 0x0000000b04057899 */ /* 0x000fe4000800063f */
[----:B------:R-:W-:Y:S01]  /*0320*/  USHF.L.U32 UR4, UR4, 0x1, URZ ;  /* 0x0000000104047899 */ /* 0x000fe2000800063f */
[----:B------:R-:W0:Y:S11]  /*0330*/  FENCE.VIEW.ASYNC.S ;  /* 0x00000000000073c6 */ /* 0x000e360000000000 */
[----:B0-----:R0:W1:Y:S01]  /*0340*/  SYNCS.EXCH.64 URZ, [UR9], UR4 ;  /* 0x00000004093f75b2 */ /* 0x0010620008000100 */
[----:B------:R0:W2:Y:S01]  /*0350*/  SYNCS.EXCH.64 URZ, [UR9+0x70], UR6 ;  /* 0x00007006093f75b2 */ /* 0x0000a20008000100 */
[----:B------:R0:W3:Y:S01]  /*0360*/  SYNCS.EXCH.64 URZ, [UR9+0x8], UR4 ;  /* 0x00000804093f75b2 */ /* 0x0000e20008000100 */
[----:B------:R0:W4:Y:S01]  /*0370*/  SYNCS.EXCH.64 URZ, [UR9+0x78], UR6 ;  /* 0x00007806093f75b2 */ /* 0x0001220008000100 */
[----:B------:R0:W0:Y:S01]  /*0380*/  SYNCS.EXCH.64 URZ, [UR9+0x10], UR4 ;  /* 0x00001004093f75b2 */ /* 0x0000220008000100 */
        /* <DEDUP_REMOVED lines=23> */
[----:B-1234-:R-:W-:Y:S01]  /*0500*/  NOP ;  /* 0x0000000000007918 */ /* 0x01efe20000000000 */
.L_x_3:
[----:B0-----:R-:W-:Y:S05]  /*0510*/  BSYNC B0 ;  /* 0x0000000000007941 */ /* 0x001fea0003800000 */
.L_x_2:
[----:B------:R-:W0:Y:S01]  /*0520*/  LDC R2, c[0x0][0x65c] ;  /* 0x00019700ff027b82 */ /* 0x000e220000000800 */
[----:B------:R-:W1:Y:S01]  /*0530*/  SHFL.IDX PT, R0, R0, RZ, 0x1f ;  /* 0x00001fff00007589 */ /* 0x000e6200000e0000 */
[----:B------:R-:W-:Y:S01]  /*0540*/  ELECT P0, URZ, PT ;  /* 0x00000000003f782f */ /* 0x000fe20003800000 */
[----:B------:R-:W-:Y:S01]  /*0550*/  IMAD.MOV.U32 R3, RZ, RZ, RZ ;  /* 0x000000ffff037224 */ /* 0x000fe200078e00ff */
[----:B------:R-:W-:Y:S01]  /*0560*/  UMOV UR4, 0x20 ;  /* 0x0000002000047882 */ /* 0x000fe20000000000 */
[----:B------:R-:W2:Y:S01]  /*0570*/  S2R R11, SR_CTAID.Y ;  /* 0x00000000000b7919 */ /* 0x000ea20000002600 */
[----:B------:R-:W-:Y:S01]  /*0580*/  NOP ;  /* 0x0000000000007918 */ /* 0x000fe20000000000 */
[----:B------:R-:W-:Y:S01]  /*0590*/  NOP ;  /* 0x0000000000007918 */ /* 0x000fe20000000000 */
[----:B0-----:R-:W-:Y:S02]  /*05a0*/  ISETP.NE.AND P4, PT, R2, 0x1, PT ;  /* 0x000000010200780c */ /* 0x001fe40003f85270 */
[----:B------:R-:W0:Y:S01]  /*05b0*/  S2R R2, SR_CTAID.X ;  /* 0x0000000000027919 */ /* 0x000e220000002500 */
[----:B-1----:R-:W-:-:S10]  /*05c0*/  ISETP.NE.OR P0, PT, R0, RZ, !P0 ;  /* 0x000000ff0000720c */ /* 0x002fd40004705670 */
[----:B------:R-:W0:Y:S01]  /*05d0*/  @P4 LDC R7, c[0x0][0x10] ;  /* 0x00000400ff074b82 */ /* 0x000e220000000800 */
[----:B--2---:R-:W-:Y:S02]  /*05e0*/  @P4 IMAD.MOV.U32 R4, RZ, RZ, R11 ;  /* 0x000000ffff044224 */ /* 0x004fe400078e000b */
[----:B------:R-:W-:Y:S01]  /*05f0*/  VOTEU.ALL UP0, P0 ;  /* 0x00000000003f7886 */ /* 0x000fe20000000000 */
[----:B------:R-:W-:Y:S01]  /*0600*/  @P4 IMAD.MOV.U32 R5, RZ, RZ, RZ ;  /* 0x000000ffff054224 */ /* 0x000fe200078e00ff */
[----:B------:R-:W-:Y:S01]  /*0610*/  VOTEU.ALL UP1, P0 ;  /* 0x00000000003f7886 */ /* 0x000fe20000020000 */
[----:B------:R-:W-:Y:S02]  /*0620*/  @P4 IMAD.MOV.U32 R13, RZ, RZ, RZ ;  /* 0x000000ffff0d4224 */ /* 0x000fe400078e00ff */
[----:B------:R-:W1:Y:S01]  /*0630*/  @!P4 LDC R9, c[0x0][0xc] ;  /* 0x00000300ff09cb82 */ /* 0x000e620000000800 */
[----:B------:R-:W-:Y:S01]  /*0640*/  @!UP0 UMOV UR6, 0x400 ;  /* 0x0000040000068882 */ /* 0x000fe20000000000 */
[----:B------:R-:W-:-:S04]  /*0650*/  @!UP0 UIADD3 UR4, -UR4, 0x100000, URZ ;  /* 0x0010000004048890 */ /* 0x000fc8000fffe13f */
[----:B------:R-:W-:Y:S02]  /*0660*/  @!UP0 USHF.L.U32 UR5, UR4, 0xb, URZ ;  /* 0x0000000b04058899 */ /* 0x000fe4000800063f */
[----:B------:R-:W-:Y:S01]  /*0670*/  @!UP0 USHF.L.U32 UR4, UR4, 0x1, URZ ;  /* 0x0000000104048899 */ /* 0x000fe2000800063f */
[----:B------:R-:W2:Y:S01]  /*0680*/  @!UP0 S2UR UR7, SR_CgaCtaId ;  /* 0x00000000000789c3 */ /* 0x000ea20000008800 */
[----:B0-----:R-:W-:-:S04]  /*0690*/  @P4 IMAD.WIDE.U32 R6, R2, R7, R4 ;  /* 0x0000000702064225 */ /* 0x001fc800078e0004 */
[----:B------:R-:W-:Y:S02]  /*06a0*/  @P4 IMAD.MOV.U32 R10, RZ, RZ, R6 ;  /* 0x000000ffff0a4224 */ /* 0x000fe400078e0006 */
[----:B------:R-:W-:Y:S02]  /*06b0*/  @P4 IMAD.IADD R14, R7, 0x1, R13 ;  /* 0x00000001070e4824 */ /* 0x000fe400078e020d */
[----:B-1----:R-:W-:-:S04]  /*06c0*/  @!P4 IMAD.WIDE.U32 R4, R9, R11, R2 ;  /* 0x0000000b0904c225 */ /* 0x002fc800078e0002 */
[----:B------:R-:W-:Y:S02]  /*06d0*/  @!P4 IMAD.MOV.U32 R10, RZ, RZ, R4 ;  /* 0x000000ffff0ac224 */ /* 0x000fe400078e0004 */
[----:B------:R-:W-:Y:S01]  /*06e0*/  @!P4 IMAD.MOV.U32 R14, RZ, RZ, R5 ;  /* 0x000000ffff0ec224 */ /* 0x000fe200078e0005 */
[----:B--2---:R-:W-:Y:S02]  /*06f0*/  @!UP0 ULEA UR6, UR7, UR6, 0x18 ;  /* 0x0000000607068291 */ /* 0x004fe4000f8ec03f */
[----:B------:R0:W-:Y:S01]  /*0700*/  STL [R1+0x45c], R10 ;  /* 0x00045c0a01007387 */ /* 0x0001e20000100800 */
[----:B------:R-:W-:-:S03]  /*0710*/  VOTEU.ALL UP0, P0 ;  /* 0x00000000003f7886 */ /* 0x000fc60000000000 */
[----:B------:R0:W-:Y:S04]  /*0720*/  STL [R1+0x458], R14 ;  /* 0x0004580e01007387 */ /* 0x0001e80000100800 */
[----:B------:R-:W1:Y:S02]  /*0730*/  FENCE.VIEW.ASYNC.S ;  /* 0x00000000000073c6 */ /* 0x000e640000000000 */
[----:B-1----:R0:W1:Y:S01]  /*0740*/  @!UP0 SYNCS.EXCH.64 URZ, [UR6+0xf0], UR4 ;  /* 0x0000f004063f85b2 */ /* 0x0020620008000100 */
[----:B------:R0:W1:Y:S01]  /*0750*/  @!UP1 SYNCS.EXCH.64 URZ, [UR6+0xf8], UR4 ;  /* 0x0000f804063f95b2 */ /* 0x0000620008000100 */
[----:B------:R-:W-:Y:S01]  /*0760*/  NOP ;  /* 0x0000000000007918 */ /* 0x000fe20000000000 */
[----:B-1----:R-:W-:Y:S06]  /*0770*/  BAR.SYNC.DEFER_BLOCKING 0x0 ;  /* 0x0000000000007b1d */ /* 0x002fec0000010000 */
[----:B0-----:R-:W-:Y:S05]  /*0780*/  @!P1 BRA `(.L_x_4) ;  /* 0x0000021400689947 */ /* 0x001fea0003800000 */
[----:B------:R-:W-:-:S06]  /*0790*/  UISETP.GT.U32.AND UP0, UPT, UR10, 0x1, UPT ;  /* 0x000000010a00788c */ /* 0x000fcc000bf04070 */
[----:B------:R-:W-:-:S13]  /*07a0*/  PLOP3.LUT P0, PT, PT, PT, UP0, 0x80, 0x0 ;  /* 0x000000000000781c */ /* 0x000fda0003f0f008 */
[----:B------:R-:W-:Y:S05]  /*07b0*/  @P0 EXIT ;  /* 0x000000000000094d */ /* 0x000fea0003800000 */
[----:B------:R-:W-:Y:S01]  /*07c0*/  IMAD.MOV.U32 R5, RZ, RZ, -0x1 ;  /* 0xffffffffff057424 */ /* 0x000fe200078e00ff */
[----:B------:R-:W-:Y:S01]  /*07d0*/  ULDC.64 UR4, c[0x0][0x650] ;  /* 0x0001940000047ab9 */ /* 0x000fe20000000a00 */
[----:B------:R-:W-:Y:S01]  /*07e0*/  IMAD.MOV.U32 R4, RZ, RZ, -0x1 ;  /* 0xffffffffff047424 */ /* 0x000fe200078e00ff */
[----:B------:R-:W-:Y:S01]  /*07f0*/  ISETP.GE.U32.AND P0, PT, R10, UR4, PT ;  /* 0x000000040a007c0c */ /* 0x000fe2000bf06070 */
[----:B------:R-:W-:Y:S01]  /*0800*/  UMOV UR10, 0xffffffff ;  /* 0xffffffff000a7882 */ /* 0x000fe20000000000 */
[----:B------:R0:W-:Y:S01]  /*0810*/  STL [R1+0x464], R5 ;  /* 0x0004640501007387 */ /* 0x0001e20000100800 */
[----:B------:R-:W-:Y:S02]  /*0820*/  PRMT R0, RZ, 0x7610, R0 ;  /* 0x00007610ff007816 */ /* 0x000fe40000000000 */
[----:B------:R-:W-:Y:S01]  /*0830*/  ISETP.GE.U32.AND.EX P0, PT, R14, UR5, PT, P0 ;  /* 0x000000050e007c0c */ /* 0x000fe2000bf06100 */
[----:B------:R0:W-:-:S12]  /*0840*/  STL [R1+0x460], R4 ;  /* 0x0004600401007387 */ /* 0x0001d80000100800 */
[----:B0-----:R-:W-:Y:S05]  /*0850*/  @P0 BRA `(.L_x_5) ;  /* 0x00000004006c0947 */ /* 0x001fea0003800000 */
[----:B------:R-:W-:Y:S01]  /*0860*/  ULDC.64 UR14, c[0x0][0x628] ;  /* 0x00018a00000e7ab9 */ /* 0x000fe20000000a00 */
[----:B------:R-:W0:Y:S01]  /*0870*/  LDC.64 R12, c[0x0][0x620] ;  /* 0x00018800ff0c7b82 */ /* 0x000e220000000a00 */
[----:B------:R-:W-:Y:S01]  /*0880*/  ISETP.NE.U32.AND P0, PT, RZ, UR14, PT ;  /* 0x0000000eff007c0c */ /* 0x000fe2000bf05070 */
[----:B------:R-:W-:Y:S01]  /*0890*/  ULDC UR11, c[0x0][0x630] ;  /* 0x00018c00000b7ab9 */ /* 0x000fe20000000800 */
[----:B------:R-:W-:Y:S02]  /*08a0*/  R2UR UR4, R10 ;  /* 0x000000000a0472ca */ /* 0x000fe400000e0000 */
[----:B------:R-:W-:Y:S02]  /*08b0*/  ISETP.NE.AND.EX P0, PT, RZ, UR15, PT, P0 ;  /* 0x0000000fff007c0c */ /* 0x000fe4000bf05300 */
[----:B------:R-:W-:-:S11]  /*08c0*/  R2UR UR5, R14 ;  /* 0x000000000e0572ca */ /* 0x000fd600000e0000 */
[----:B------:R-:W-:Y:S05]  /*08d0*/  @!P0 BRA `(.L_x_6) ;  /* 0x0000000000308947 */ /* 0x000fea0003800000 */
[----:B------:R-:W-:Y:S01]  /*08e0*/  R2UR UR4, R10 ;  /* 0x000000000a0472ca */ /* 0x000fe200000e0000 */
[----:B------:R-:W-:Y:S01]  /*08f0*/  ULDC UR8, c[0x0][0x634] ;  /* 0x00018d0000087ab9 */ /* 0x000fe20000000800 */
[----:B------:R-:W-:-:S11]  /*0900*/  R2UR UR10, R14 ;  /* 0x000000000e0a72ca */ /* 0x000fd600000e0000 */
[----:B------:R-:W-:-:S04]  /*0910*/  UIADD3 UR8, UP0, UR4, UR8, URZ ;  /* 0x0000000804087290 */ /* 0x000fc8000ff1e03f */
[----:B------:R-:W-:-:S04]  /*0920*/  UIADD3.X UR10, URZ, UR10, URZ, UP0, !UPT ;  /* 0x0000000a3f0a7290 */ /* 0x000fc800087fe43f */
[----:B------:R-:W-:-:S04]  /*0930*/  UIMAD.WIDE.U32 UR4, UR10, UR14, URZ ;  /* 0x0000000e0a0472a5 */ /* 0x000fc8000f8e003f */
[----:B------:R-:W-:Y:S02]  /*0940*/  UIMAD.WIDE.U32 UR6, UP0, UR8, UR15, UR4 ;  /* 0x0000000f080672a5 */ /* 0x000fe4000f800004 */
[----:B------:R-:W-:Y:S02]  /*0950*/  UIMAD.WIDE.U32 UR4, UR8, UR14, URZ ;  /* 0x0000000e080472a5 */ /* 0x000fe4000f8e003f */
[----:B------:R-:W-:Y:S02]  /*0960*/  UIADD3.X UR9, URZ, URZ, URZ, UP0, !UPT ;  /* 0x0000003f3f097290 */ /* 0x000fe400087fe43f */
[----:B------:R-:W-:Y:S01]  /*0970*/  UIADD3 URZ, UP0, UR5, UR6, URZ ;  /* 0x00000006053f7290 */ /* 0x000fe2000ff1e03f */
[----:B------:R-:W-:-:S03]  /*0980*/  UMOV UR8, UR7 ;  /* 0x0000000700087c82 */ /* 0x000fc60008000000 */
[----:B------:R-:W-:-:S12]  /*0990*/  UIMAD.WIDE.U32.X UR4, UR10, UR15, UR8, UP0 ;  /* 0x0000000f0a0472a5 */ /* 0x000fd800080e0408 */
.L_x_6:
[----:B------:R-:W-:Y:S01]  /*09a0*/  USHF.R.U64 UR10, UR4, UR11, UR5 ;  /* 0x0000000b040a7299 */ /* 0x000fe20008001205 */
[----:B------:R-:W1:Y:S01]  /*09b0*/  LDC R8, c[0x0][0x618] ;  /* 0x00018600ff087b82 */ /* 0x000e620000000800 */
[----:B------:R-:W-:Y:S01]  /*09c0*/  USHF.R.U32.HI UR4, URZ, UR11, UR5 ;  /* 0x0000000b3f047299 */ /* 0x000fe20008011605 */
[----:B------:R-:W-:Y:S01]  /*09d0*/  I2FP.F32.U32 R0, R2 ;  /* 0x0000000200007245 */ /* 0x000fe20000201000 */
[----:B------:R-:W-:Y:S01]  /*09e0*/  IMAD.MOV.U32 R4, RZ, RZ, R10 ;  /* 0x000000ffff047224 */ /* 0x000fe200078e000a */
[----:B------:R-:W-:Y:S01]  /*09f0*/  ULDC UR5, c[0x0][0x150] ;  /* 0x0000540000057ab9 */ /* 0x000fe20000000800 */
[----:B------:R-:W-:Y:S01]  /*0a00*/  IADD3 R7, P0, RZ, -UR10, RZ ;  /* 0x8000000aff077c10 */ /* 0x000fe2000ff1e0ff */
[----:B------:R-:W-:Y:S02]  /*0a10*/  IMAD.MOV.U32 R5, RZ, RZ, R14 ;  /* 0x000000ffff057224 */ /* 0x000fe400078e000e */
[----:B------:R-:W-:Y:S01]  /*0a20*/  FMUL R0, R0, UR5 ;  /* 0x0000000500007c20 */ /* 0x000fe20008400000 */
[----:B------:R-:W2:Y:S01]  /*0a30*/  LDC.64 R20, c[0x0][0x640] ;  /* 0x00019000ff147b82 */ /* 0x000ea20000000a00 */
[----:B------:R-:W-:Y:S01]  /*0a40*/  IMAD.X R9, RZ, RZ, ~UR4, P0 ;  /* 0x80000004ff097e24 */ /* 0x000fe200080e06ff */
[----:B------:R-:W-:Y:S01]  /*0a50*/  ULDC UR4, c[0x0][0x154] ;  /* 0x0000550000047ab9 */ /* 0x000fe20000000800 */
[----:B0-----:R-:W-:-:S02]  /*0a60*/  IMAD.WIDE.U32 R4, R7, R12, R4 ;  /* 0x0000000c07047225 */ /* 0x001fc400078e0004 */
[----:B------:R-:W0:Y:S03]  /*0a70*/  F2I.U32.TRUNC.NTZ R0, R0 ;  /* 0x0000000000007305 */ /* 0x000e26000020f000 */
[----:B------:R-:W3:Y:S01]  /*0a80*/  LDC R3, c[0x0][0x144] ;  /* 0x00005100ff037b82 */ /* 0x000ee20000000800 */
[----:B------:R-:W-:-:S04]  /*0a90*/  IMAD R6, R9, R12, RZ ;  /* 0x0000000c09067224 */ /* 0x000fc800078e02ff */
[----:B------:R-:W-:-:S03]  /*0aa0*/  IMAD R7, R7, R13, R6 ;  /* 0x0000000d07077224 */ /* 0x000fc600078e0206 */
[----:B------:R-:W4:Y:S01]  /*0ab0*/  LDC R10, c[0x0][0x608] ;  /* 0x00018200ff0a7b82 */ /* 0x000f220000000800 */
[----:B------:R-:W-:Y:S02]  /*0ac0*/  IMAD.IADD R5, R5, 0x1, R7 ;  /* 0x0000000105057824 */ /* 0x000fe400078e0207 */
[----:B------:R-:W-:Y:S02]  /*0ad0*/  IMAD.MOV.U32 R7, RZ, RZ, -0x1 ;  /* 0xffffffffff077424 */ /* 0x000fe400078e00ff */
[----:B0-----:R-:W-:Y:S01]  /*0ae0*/  IMAD.MOV R6, RZ, RZ, -R0 ;  /* 0x000000ffff067224 */ /* 0x001fe200078e0a00 */
[----:B-1----:R-:W-:Y:S02]  /*0af0*/  SHF.R.U64 R14, R4, R8, R5 ;  /* 0x00000008040e7219 */ /* 0x002fe40000001205 */
[----:B------:R-:W0:Y:S01]  /*0b00*/  LDC R18, c[0x0][0x658] ;  /* 0x00019600ff127b82 */ /* 0x000e220000000800 */
[----:B------:R-:W-:Y:S02]  /*0b10*/  I2FP.F32.U32 R4, R11 ;  /* 0x0000000b00047245 */ /* 0x000fe40000201000 */
[----:B--2---:R-:W-:-:S02]  /*0b20*/  ISETP.NE.U32.AND P0, PT, R20, RZ, PT ;  /* 0x000000ff1400720c */ /* 0x004fc40003f05070 */
[----:B------:R-:W-:Y:S01]  /*0b30*/  SHF.R.U32.HI R5, RZ, R8, R5 ;  /* 0x00000008ff057219 */ /* 0x000fe20000011605 */
[----:B------:R-:W-:Y:S01]  /*0b40*/  FMUL R4, R4, UR4 ;  /* 0x0000000404047c20 */ /* 0x000fe20008400000 */
[----:B------:R-:W-:Y:S01]  /*0b50*/  ISETP.NE.AND.EX P0, PT, R21, RZ, PT, P0 ;  /* 0x000000ff1500720c */ /* 0x000fe20003f05300 */
[----:B------:R-:W1:Y:S01]  /*0b60*/  LDC R12, c[0x0][0x148] ;  /* 0x00005200ff0c7b82 */ /* 0x000e620000000800 */
[----:B---3--:R-:W-:-:S07]  /*0b70*/  IMAD R0, R3, R6, R2 ;  /* 0x0000000603007224 */ /* 0x008fce00078e0202 */
[----:B------:R-:W2:Y:S01]  /*0b80*/  LDC R16, c[0x0][0x600] ;  /* 0x00018000ff107b82 */ /* 0x000ea20000000800 */
[-CC-:B----4-:R-:W-:Y:S02]  /*0b90*/  SHF.R.U64 R22, R14, R10.reuse, R5.reuse ;  /* 0x0000000a0e167219 */ /* 0x190fe40000001205 */
[----:B------:R-:W-:Y:S01]  /*0ba0*/  SHF.R.U32.HI R3, RZ, R10, R5 ;  /* 0x0000000aff037219 */ /* 0x000fe20000011605 */
[----:B------:R-:W-:Y:S01]  /*0bb0*/  IMAD.MOV.U32 R5, RZ, RZ, 0x1 ;  /* 0x00000001ff057424 */ /* 0x000fe200078e00ff */
[----:B------:R3:W4:Y:S03]  /*0bc0*/  F2I.U32.TRUNC.NTZ R10, R4 ;  /* 0x00000004000a7305 */ /* 0x000726000020f000 */
[----:B------:R-:W1:Y:S01]  /*0bd0*/  LDC R15, c[0x0][0x648] ;  /* 0x00019200ff0f7b82 */ /* 0x000e620000000800 */
[-C--:B0-----:R-:W-:Y:S02]  /*0be0*/  SHF.L.U32 R2, R7, R18.reuse, RZ ;  /* 0x0000001207027219 */ /* 0x081fe400000006ff */
[----:B------:R-:W-:-:S02]  /*0bf0*/  SHF.R.U64 R24, R22, R18, R3 ;  /* 0x0000001216187219 */ /* 0x000fc40000001203 */
[----:B------:R-:W-:Y:S02]  /*0c00*/  LOP3.LUT R9, RZ, R2, RZ, 0x33, !PT ;  /* 0x00000002ff097212 */ /* 0x000fe400078e33ff */
[-C--:B------:R-:W-:Y:S01]  /*0c10*/  SHF.R.U32.HI R3, RZ, R18.reuse, R3 ;  /* 0x00000012ff037219 */ /* 0x080fe20000011603 */
[----:B------:R-:W0:Y:S01]  /*0c20*/  LDC R17, c[0x0][0x638] ;  /* 0x00018e00ff117b82 */ /* 0x000e220000000800 */
[----:B------:R-:W-:Y:S01]  /*0c30*/  SHF.L.U32 R8, R5, R18, RZ ;  /* 0x0000001205087219 */ /* 0x000fe200000006ff */
[----:B------:R-:W-:-:S06]  /*0c40*/  IMAD.MOV.U32 R2, RZ, RZ, R24 ;  /* 0x000000ffff027224 */ /* 0x000fcc00078e0018 */
[----:B------:R-:W0:Y:S01]  /*0c50*/  LDC R19, c[0x0][0x610] ;  /* 0x00018400ff137b82 */ /* 0x000e220000000800 */
[----:B---34-:R-:W-:Y:S05]  /*0c60*/  @!P0 BRA `(.L_x_7) ;  /* 0x0000000000288947 */ /* 0x018fea0003800000 */
[----:B------:R-:W3:Y:S02]  /*0c70*/  LDC R7, c[0x0][0x64c] ;  /* 0x00019300ff077b82 */ /* 0x000ee40000000800 */
[----:B---3--:R-:W-:-:S05]  /*0c80*/  IADD3 R7, P0, R24, R7, RZ ;  /* 0x0000000718077210 */ /* 0x008fca0007f1e0ff */
[----:B------:R-:W-:-:S04]  /*0c90*/  IMAD.X R13, RZ, RZ, R3, P0 ;  /* 0x000000ffff0d7224 */ /* 0x000fc800000e0603 */
[----:B------:R-:W-:-:S04]  /*0ca0*/  IMAD.WIDE.U32 R2, R13, R20, RZ ;  /* 0x000000140d027225 */ /* 0x000fc800078e00ff */
[----:B------:R-:W-:-:S04]  /*0cb0*/  IMAD.WIDE.U32 R4, P0, R7, R21, R2 ;  /* 0x0000001507047225 */ /* 0x000fc80007800002 */
[----:B------:R-:W-:-:S04]  /*0cc0*/  IMAD.WIDE.U32 R2, R7, R20, RZ ;  /* 0x0000001407027225 */ /* 0x000fc800078e00ff */
[----:B------:R-:W-:Y:S01]  /*0cd0*/  IMAD.X R7, RZ, RZ, RZ, P0 ;  /* 0x000000ffff077224 */ /* 0x000fe200000e06ff */
[----:B------:R-:W-:Y:S01]  /*0ce0*/  IADD3 RZ, P0, R3, R4, RZ ;  /* 0x0000000403ff7210 */ /* 0x000fe20007f1e0ff */
[----:B------:R-:W-:-:S04]  /*0cf0*/  IMAD.MOV.U32 R6, RZ, RZ, R5 ;  /* 0x000000ffff067224 */ /* 0x000fc800078e0005 */
[----:B------:R-:W-:-:S08]  /*0d00*/  IMAD.WIDE.U32.X R2, R13, R21, R6, P0 ;  /* 0x000000150d027225 */ /* 0x000fd000000e0406 */
.L_x_7:
[----:B-1----:R-:W-:Y:S01]  /*0d10*/  SHF.R.U64 R2, R2, R15, R3 ;  /* 0x0000000f02027219 */ /* 0x002fe20000001203 */
[----:B--2---:R-:W-:Y:S01]  /*0d20*/  VIADD R3, R16, 0xffffffff ;  /* 0xffffffff10037836 */ /* 0x004fe20000000000 */
[----:B------:R-:W-:Y:S01]  /*0d30*/  LOP3.LUT R9, R22, R9, RZ, 0xc0, !PT ;  /* 0x0000000916097212 */ /* 0x000fe200078ec0ff */
[----:B------:R-:W-:Y:S02]  /*0d40*/  IMAD.MOV R10, RZ, RZ, -R10 ;  /* 0x000000ffff0a7224 */ /* 0x000fe400078e0a0a */
[----:B------:R-:W-:Y:S01]  /*0d50*/  IMAD.MOV R4, RZ, RZ, -R2 ;  /* 0x000000ffff047224 */ /* 0x000fe200078e0a02 */
[----:B------:R-:W-:Y:S01]  /*0d60*/  LOP3.LUT R14, R14, R3, RZ, 0xc0, !PT ;  /* 0x000000030e0e7212 */ /* 0x000fe200078ec0ff */
[----:B------:R-:W-:Y:S02]  /*0d70*/  @P4 IMAD R0, R12, R10, R11 ;  /* 0x0000000a0c004224 */ /* 0x000fe400078e020b */
[----:B------:R-:W-:Y:S02]  /*0d80*/  IMAD R9, R8, R2, R9 ;  /* 0x0000000208097224 */ /* 0x000fe400078e0209 */
[----:B0-----:R-:W-:-:S02]  /*0d90*/  IMAD R3, R4, R17, R24 ;  /* 0x0000001104037224 */ /* 0x001fc400078e0218 */
[----:B------:R-:W-:Y:S02]  /*0da0*/  IMAD R2, R9, R19, R0 ;  /* 0x0000001309027224 */ /* 0x000fe400078e0200 */
[----:B------:R-:W-:Y:S02]  /*0db0*/  IMAD R3, R3, R16, R14 ;  /* 0x0000001003037224 */ /* 0x000fe400078e020e */
[----:B------:R-:W-:-:S03]  /*0dc0*/  IMAD.MOV.U32 R0, RZ, RZ, 0x1 ;  /* 0x00000001ff007424 */ /* 0x000fc600078e00ff */
[----:B------:R-:W-:Y:S02]  /*0dd0*/  SEL R4, R3, R2, !P4 ;  /* 0x0000000203047207 */ /* 0x000fe40006000000 */
[----:B------:R-:W-:-:S03]  /*0de0*/  SEL R2, R2, R3, !P4 ;  /* 0x0000000302027207 */ /* 0x000fc60006000000 */
[----:B------:R0:W-:Y:S04]  /*0df0*/  STL [R1+0x460], R4 ;  /* 0x0004600401007387 */ /* 0x0001e80000100800 */
[----:B------:R0:W-:Y:S02]  /*0e00*/  STL [R1+0x464], R2 ;  /* 0x0004640201007387 */ /* 0x0001e40000100800 */
.L_x_5:
[----:B------:R-:W-:-:S08]  /*0e10*/  NOP ;  /* 0x0000000000007918 */ /* 0x000fd00000000000 */
[----:B------:R-:W1:Y:S02]  /*0e20*/  USETMAXREG.TRY_ALLOC.CTAPOOL UP0, 0xf0 ;  /* 0x000000f0000079c8 */ /* 0x000e640008000600 */
[----:B-1----:R-:W-:-:S13]  /*0e30*/  PLOP3.LUT P0, PT, PT, PT, UP0, 0x80, 0x0 ;  /* 0x000000000000781c */ /* 0x002fda0003f0f008 */
[----:B------:R-:W-:Y:S05]  /*0e40*/  @!P0 BRA `(.L_x_5) ;  /* 0xfffffffc00f08947 */ /* 0x000fea000383ffff */
[----:B------:R-:W-:Y:S01]  /*0e50*/  ULDC.64 UR4, c[0x0][0x598] ;  /* 0x0001660000047ab9 */ /* 0x000fe20000000a00 */
[----:B------:R-:W-:Y:S01]  /*0e60*/  ULDC.64 UR20, c[0x0][0x208] ;  /* 0x0000820000147ab9 */ /* 0x000fe20000000a00 */
[----:B------:R-:W-:-:S04]  /*0e70*/  ISETP.NE.U32.AND P0, PT, RZ, UR4, PT ;  /* 0x00000004ff007c0c */ /* 0x000fc8000bf05070 */
[----:B------:R-:W-:-:S13]  /*0e80*/  ISETP.NE.AND.EX P0, PT, RZ, UR5, PT, P0 ;  /* 0x00000005ff007c0c */ /* 0x000fda000bf05300 */
[----:B------:R-:W-:Y:S05]  /*0e90*/  @!P0 BRA `(.L_x_8) ;  /* 0x0000000000208947 */ /* 0x000fea0003800000 */
[----:B0-----:R-:W0:Y:S02]  /*0ea0*/  LDC.64 R2, c[0x0][0x598] ;  /* 0x00016600ff027b82 */ /* 0x001e240000000a00 */
[----:B0-----:R-:W2:Y:S02]  /*0eb0*/  LDG.E.64 R2, desc[UR20][R2.64] ;  /* 0x0000001402027981 */ /* 0x001ea4000c1e1b00 */
[----:B--2---:R-:W-:-:S04]  /*0ec0*/  ISETP.NE.U32.AND P0, PT, R2, RZ, PT ;  /* 0x000000ff0200720c */ /* 0x004fc80003f05070 */
[----:B------:R-:W-:-:S13]  /*0ed0*/  ISETP.NE.AND.EX P0, PT, R3, RZ, PT, P0 ;  /* 0x000000ff0300720c */ /* 0x000fda0003f05300 */
[----:B------:R-:W-:Y:S05]  /*0ee0*/  @!P0 BRA `(.L_x_8) ;  /* 0x00000000000c8947 */ /* 0x000fea0003800000 */
[----:B------:R-:W2:Y:S02]  /*0ef0*/  LD.E R2, desc[UR20][R2.64] ;  /* 0x0000001402027980 */ /* 0x000ea4000c101900 */
[----:B--2---:R-:W-:Y:S01]  /*0f00*/  R2UR UR22, R2 ;  /* 0x00000000021672ca */ /* 0x004fe200000e0000 */
[----:B------:R-:W-:-:S14]  /*0f10*/  BRA `(.L_x_9) ;  /* 0x0000000000247947 */ /* 0x000fdc0003800000 */
.L_x_8:
[----:B------:R-:W-:Y:S02]  /*0f20*/  ULDC.64 UR4, c[0x0][0x588] ;  /* 0x0001620000047ab9 */ /* 0x000fe40000000a00 */
[----:B------:R-:W-:-:S04]  /*0f30*/  ISETP.NE.U32.AND P0, PT, RZ, UR4, PT ;  /* 0x00000004ff007c0c */ /* 0x000fc8000bf05070 */
[----:B------:R-:W-:-:S13]  /*0f40*/  ISETP.NE.AND.EX P0, PT, RZ, UR5, PT, P0 ;  /* 0x00000005ff007c0c */ /* 0x000fda000bf05300 */
[----:B------:R-:W-:Y:S05]  /*0f50*/  @!P0 BRA `(.L_x_10) ;  /* 0x0000000000108947 */ /* 0x000fea0003800000 */
[----:B0-----:R-:W0:Y:S02]  /*0f60*/  LDC.64 R2, c[0x0][0x588] ;  /* 0x00016200ff027b82 */ /* 0x001e240000000a00 */
[----:B0-----:R-:W2:Y:S02]  /*0f70*/  LDG.E R2, desc[UR20][R2.64] ;  /* 0x0000001402027981 */ /* 0x001ea4000c1e1900 */
[----:B--2---:R-:W-:Y:S01]  /*0f80*/  R2UR UR22, R2 ;  /* 0x00000000021672ca */ /* 0x004fe200000e0000 */
[----:B------:R-:W-:-:S14]  /*0f90*/  BRA `(.L_x_9) ;  /* 0x0000000000047947 */ /* 0x000fdc0003800000 */
.L_x_10:
[----:B------:R-:W-:-:S05]  /*0fa0*/  ULDC UR22, c[0x0][0x580] ;  /* 0x0001600000167ab9 */ /* 0x000fca0000000800 */
.L_x_9:
[----:B------:R-:W-:Y:S02]  /*0fb0*/  ULDC.64 UR4, c[0x0][0x5a0] ;  /* 0x0001680000047ab9 */ /* 0x000fe40000000a00 */
        /* <DEDUP_REMOVED lines=11> */
.L_x_11:
        /* <DEDUP_REMOVED lines=8> */
.L_x_13:
[----:B------:R-:W-:-:S05]  /*10f0*/  ULDC UR23, c[0x0][0x584] ;  /* 0x0001610000177ab9 */ /* 0x000fca0000000800 */
.L_x_12:
[----:B------:R-:W-:-:S13]  /*1100*/  LOP3.LUT P0, RZ, R0, 0xff, RZ, 0xc0, !PT ;  /* 0x000000ff00ff7812 */ /* 0x000fda000780c0ff */
[----:B------:R-:W-:Y:S05]  /*1110*/  @!P0 EXIT ;  /* 0x000000000000894d */ /* 0x000fea0003800000 */
[----:B------:R-:W-:Y:S01]  /*1120*/  ULDC UR4, c[0x0][0x28c] ;  /* 0x0000a30000047ab9 */ /* 0x000fe20000000800 */
[----:B------:R-:W-:Y:S02]  /*1130*/  ULOP3.LUT UR24, UR13, 0x1, URZ, 0xfc, !UPT ;  /* 0x000000010d187892 */ /* 0x000fe4000f8efc3f */
[----:B------:R-:W-:-:S04]  /*1140*/  UIADD3 UR4, UR4, 0x1f, URZ ;  /* 0x0000001f04047890 */ /* 0x000fc8000fffe03f */
[----:B------:R-:W-:-:S04]  /*1150*/  USHF.R.S32.HI UR5, URZ, 0x1f, UR4 ;  /* 0x0000001f3f057899 */ /* 0x000fc80008011404 */
[----:B------:R-:W-:-:S03]  /*1160*/  ULEA.HI UR5, UR5, UR4, URZ, 0x5 ;  /* 0x0000000405057291 */ /* 0x000fc6000f8f283f */
[----:B------:R-:W-:Y:S01]  /*1170*/  UMOV UR4, URZ ;  /* 0x0000003f00047c82 */ /* 0x000fe20008000000 */
[----:B------:R-:W-:-:S03]  /*1180*/  USHF.R.S32.HI UR9, URZ, 0x5, UR5 ;  /* 0x000000053f097899 */ /* 0x000fc60008011405 */
[----:B------:R-:W-:-:S09]  /*1190*/  UMOV UR5, URZ ;  /* 0x0000003f00057c82 */ /* 0x000fd20008000000 */
.L_x_550:
[----:B------:R-:W-:Y:S01]  /*11a0*/  STL [R1+0x454], RZ ;  /* 0x000454ff01007387 */ /* 0x000fe20000100800 */
[----:B-1----:R-:W1:Y:S01]  /*11b0*/  S2UR UR16, SR_CgaCtaId ;  /* 0x00000000001079c3 */ /* 0x002e620000008800 */
[----:B------:R-:W-:Y:S01]  /*11c0*/  UMOV UR15, 0x400 ;  /* 0x00000400000f7882 */ /* 0x000fe20000000000 */
[----:B------:R-:W-:Y:S01]  /*11d0*/  UMOV UR6, URZ ;  /* 0x0000003f00067c82 */ /* 0x000fe20008000000 */
[----:B------:R-:W-:Y:S01]  /*11e0*/  STL [R1+0x450], RZ ;  /* 0x000450ff01007387 */ /* 0x000fe20000100800 */
[----:B------:R-:W-:Y:S01]  /*11f0*/  UMOV UR7, URZ ;  /* 0x0000003f00077c82 */ /* 0x000fe20008000000 */
[----:B------:R-:W-:Y:S01]  /*1200*/  UMOV UR8, URZ ;  /* 0x0000003f00087c82 */ /* 0x000fe20008000000 */
[----:B------:R-:W-:Y:S01]  /*1210*/  CS2R R236, SRZ ;  /* 0x0000000000ec7805 */ /* 0x000fe2000001ff00 */
[----:B------:R-:W-:Y:S01]  /*1220*/  STL [R1+0x44c], RZ ;  /* 0x00044cff01007387 */ /* 0x000fe20000100800 */
[----:B0-----:R-:W0:Y:S01]  /*1230*/  LDC R2, c[0x0][0x28c] ;  /* 0x0000a300ff027b82 */ /* 0x001e220000000800 */
[----:B------:R-:W-:-:S02]  /*1240*/  CS2R R234, SRZ ;  /* 0x0000000000ea7805 */ /* 0x000fc4000001ff00 */
[----:B------:R-:W-:Y:S01]  /*1250*/  CS2R R232, SRZ ;  /* 0x0000000000e87805 */ /* 0x000fe2000001ff00 */
[----:B------:R-:W-:Y:S01]  /*1260*/  STL [R1+0x448], RZ ;  /* 0x000448ff01007387 */ /* 0x000fe20000100800 */
[----:B------:R-:W-:Y:S02]  /*1270*/  CS2R R230, SRZ ;  /* 0x0000000000e67805 */ /* 0x000fe4000001ff00 */
[----:B------:R-:W-:Y:S02]  /*1280*/  CS2R R228, SRZ ;  /* 0x0000000000e47805 */ /* 0x000fe4000001ff00 */
[----:B------:R-:W-:Y:S01]  /*1290*/  CS2R R226, SRZ ;  /* 0x0000000000e27805 */ /* 0x000fe2000001ff00 */
[----:B------:R-:W-:Y:S01]  /*12a0*/  STL [R1+0x444], RZ ;  /* 0x000444ff01007387 */ /* 0x000fe20000100800 */
[----:B------:R-:W-:Y:S02]  /*12b0*/  CS2R R224, SRZ ;  /* 0x0000000000e07805 */ /* 0x000fe4000001ff00 */
        /* <DEDUP_REMOVED lines=15> */
[----:B0-----:R-:W-:Y:S02]  /*13b0*/  ISETP.GE.AND P0, PT, R2, 0x1, PT ;  /* 0x000000010200780c */ /* 0x001fe40003f06270 */
        /* <DEDUP_REMOVED lines=131> */
[----:B------:R-:W-:-:S03]  /*1bf0*/  CS2R R150, SRZ ;  /* 0x0000000000967805 */ /* 0x000fc6000001ff00 */
[----:B------:R-:W-:Y:S04]  /*1c00*/  STL [R1+0x3ac], RZ ;  /* 0x0003acff01007387 */ /* 0x000fe80000100800 */
        /* <DEDUP_REMOVED lines=107> */
[----:B------:R-:W-:Y:S04]  /*22c0*/  STL [R1], RZ ;  /* 0x000000ff01007387 */ /* 0x000fe80000100800 */
        /* <DEDUP_REMOVED lines=39> */
[----:B------:R-:W-:Y:S01]  /*2540*/  STL [R1+0xa0], RZ ;  /* 0x0000a0ff01007387 */ /* 0x000fe20000100800 */
[----:B------:R-:W0:Y:S03]  /*2550*/  S2R R0, SR_TID.X ;  /* 0x0000000000007919 */ /* 0x000e260000002100 */
        /* <DEDUP_REMOVED lines=8> */
[----:B0-----:R-:W-:-:S03]  /*25e0*/  LOP3.LUT R0, R0, 0x80, RZ, 0xc0, !PT ;  /* 0x0000008000007812 */ /* 0x001fc600078ec0ff */
[----:B------:R-:W-:Y:S01]  /*25f0*/  STL [R1+0xc4], RZ ;  /* 0x0000c4ff01007387 */ /* 0x000fe20000100800 */
[----:B------:R-:W-:-:S03]  /*2600*/  SHF.R.U32.HI R0, RZ, 0x7, R0 ;  /* 0x00000007ff007819 */ /* 0x000fc60000011600 */
        /* <DEDUP_REMOVED lines=33> */
[----:B------:R-:W0:Y:S04]  /*2820*/  SHFL.IDX PT, R0, R0, RZ, 0x1f ;  /* 0x00001fff00007589 */ /* 0x000e2800000e0000 */
[----:B--2---:R2:W-:Y:S04]  /*2830*/  STL [R1+0x14c], RZ ;  /* 0x00014cff01007387 */ /* 0x0045e80000100800 */
[----:B------:R2:W-:Y:S04]  /*2840*/  STL [R1+0x150], RZ ;  /* 0x000150ff01007387 */ /* 0x0005e80000100800 */
[----:B------:R2:W-:Y:S04]  /*2850*/  STL [R1+0x154], RZ ;  /* 0x000154ff01007387 */ /* 0x0005e80000100800 */
[----:B------:R2:W-:Y:S04]  /*2860*/  STL [R1+0x158], RZ ;  /* 0x000158ff01007387 */ /* 0x0005e80000100800 */
[----:B------:R2:W-:Y:S04]  /*2870*/  STL [R1+0x15c], RZ ;  /* 0x00015cff01007387 */ /* 0x0005e80000100800 */
[----:B------:R2:W-:Y:S01]  /*2880*/  STL [R1+0x160], RZ ;  /* 0x000160ff01007387 */ /* 0x0005e20000100800 */
[----:B0-----:R-:W-:Y:S01]  /*2890*/  R2UR UR12, R0 ;  /* 0x00000000000c72ca */ /* 0x001fe200000e0000 */
[----:B------:R-:W-:-:S02]  /*28a0*/  IMAD.U32 R0, RZ, RZ, UR4 ;  /* 0x00000004ff007e24 */ /* 0x000fc4000f8e00ff */
[----:B------:R2:W-:Y:S04]  /*28b0*/  STL [R1+0x164], RZ ;  /* 0x000164ff01007387 */ /* 0x0005e80000100800 */
[----:B------:R2:W-:Y:S04]  /*28c0*/  STL [R1+0x168], RZ ;  /* 0x000168ff01007387 */ /* 0x0005e80000100800 */
[----:B------:R2:W-:Y:S02]  /*28d0*/  STL [R1+0x16c], RZ ;  /* 0x00016cff01007387 */ /* 0x0005e40000100800 */
[----:B------:R-:W-:-:S02]  /*28e0*/  ULEA.HI UR11, UR12, UR12, URZ, 0x1 ;  /* 0x0000000c0c0b7291 */ /* 0x000fc4000f8f083f */
[----:B------:R2:W-:Y:S02]  /*28f0*/  STL [R1+0x170], RZ ;  /* 0x000170ff01007387 */ /* 0x0005e40000100800 */
[----:B------:R-:W-:Y:S02]  /*2900*/  ULOP3.LUT UR14, UR11, 0x1ffffe, URZ, 0xc0, !UPT ;  /* 0x001ffffe0b0e7892 */ /* 0x000fe4000f8ec03f */
[----:B------:R2:W-:Y:S01]  /*2910*/  STL [R1+0x174], RZ ;  /* 0x000174ff01007387 */ /* 0x0005e20000100800 */
[----:B-1----:R-:W-:Y:S02]  /*2920*/  ULEA UR11, UR16, UR15, 0x18 ;  /* 0x0000000f100b7291 */ /* 0x002fe4000f8ec03f */
[----:B------:R-:W-:Y:S01]  /*2930*/  UIADD3 UR14, UR12, -UR14, URZ ;  /* 0x8000000e0c0e7290 */ /* 0x000fe2000fffe03f */
[----:B------:R2:W-:Y:S03]  /*2940*/  STL [R1+0x178], RZ ;  /* 0x000178ff01007387 */ /* 0x0005e60000100800 */
[----:B------:R-:W-:Y:S01]  /*2950*/  ULEA UR14, UR14, UR11, 0xb ;  /* 0x0000000b0e0e7291 */ /* 0x000fe2000f8e583f */
[----:B------:R2:W-:Y:S03]  /*2960*/  STL [R1+0x17c], RZ ;  /* 0x00017cff01007387 */ /* 0x0005e60000100800 */
[----:B------:R-:W-:Y:S01]  /*2970*/  UIADD3 UR14, UR14, 0x200, URZ ;  /* 0x000002000e0e7890 */ /* 0x000fe2000fffe03f */
[----:B------:R2:W-:Y:S03]  /*2980*/  STL [R1+0x180], RZ ;  /* 0x000180ff01007387 */ /* 0x0005e60000100800 */
[----:B------:R-:W-:Y:S01]  /*2990*/  USHF.R.U32.HI UR12, URZ, 0x4, UR14 ;  /* 0x000000043f0c7899 */ /* 0x000fe2000801160e */
[----:B------:R2:W-:Y:S02]  /*29a0*/  STL [R1+0x184], RZ ;  /* 0x000184ff01007387 */ /* 0x0005e40000100800 */
[----:B------:R-:W-:Y:S01]  /*29b0*/  UMOV UR14, UR5 ;  /* 0x00000005000e7c82 */ /* 0x000fe20008000000 */
[----:B------:R-:W-:Y:S01]  /*29c0*/  ULOP3.LUT UR12, UR12, 0x3fff, URZ, 0xc0, !UPT ;  /* 0x00003fff0c0c7892 */ /* 0x000fe2000f8ec03f */
[----:B------:R2:W-:Y:S04]  /*29d0*/  STL [R1+0x188], RZ ;  /* 0x000188ff01007387 */ /* 0x0005e80000100800 */
        /* <DEDUP_REMOVED lines=28> */
[----:B------:R2:W-:Y:S01]  /*2ba0*/  STL [R1+0x1fc], RZ ;  /* 0x0001fcff01007387 */ /* 0x0005e20000100800 */
[----:B------:R-:W-:Y:S05]  /*2bb0*/  @!P0 BRA `(.L_x_14) ;  /* 0x0000003400dc8947 */ /* 0x000fea0003800000 */
[----:B------:R-:W-:-:S06]  /*2bc0*/  UISETP.NE.AND UP0, UPT, UR24, 0x3, UPT ;  /* 0x000000031800788c */ /* 0x000fcc000bf05270 */
[----:B------:R-:W-:-:S13]  /*2bd0*/  PLOP3.LUT P1, PT, PT, PT, UP0, 0x80, 0x0 ;  /* 0x000000000000781c */ /* 0x000fda0003f2f008 */
[----:B------:R-:W-:Y:S05]  /*2be0*/  @!P1 BRA `(.L_x_15) ;  /* 0x0000000000049947 */ /* 0x000fea0003800000 */
[----:B------:R-:W-:Y:S01]  /*2bf0*/  BPT.TRAP 0x1 ;  /* 0x000000040000795c */ /* 0x000fe20000300000 */
.L_x_15:
[----:B------:R-:W-:Y:S01]  /*2c00*/  ULEA UR7, UR5, UR11, 0x3 ;  /* 0x0000000b05077291 */ /* 0x000fe2000f8e183f */
[----:B------:R-:W-:-:S05]  /*2c10*/  IMAD.U32 R0, RZ, RZ, UR4 ;  /* 0x00000004ff007e24 */ /* 0x000fca000f8e00ff */
[----:B------:R-:W-:-:S04]  /*2c20*/  SHF.L.U32 R0, R0, 0x1f, RZ ;  /* 0x0000001f00007819 */ /* 0x000fc800000006ff */
[----:B------:R0:W1:Y:S01]  /*2c30*/  SYNCS.PHASECHK.TRANS64.TRYWAIT P0, [UR7], R0 ;  /* 0x00000000ff0075a7 */ /* 0x0000620008000147 */
[----:B------:R-:W-:Y:S05]  /*2c40*/  @!P1 BRA `(.L_x_16) ;  /* 0x0000000000049947 */ /* 0x000fea0003800000 */
[----:B------:R-:W-:Y:S01]  /*2c50*/  BPT.TRAP 0x1 ;  /* 0x000000040000795c */ /* 0x000fe20000300000 */
.L_x_16:
[----:B------:R3:W-:Y:S01]  /*2c60*/  STL [R1+0x454], RZ ;  /* 0x000454ff01007387 */ /* 0x0007e20000100800 */
[----:B------:R-:W-:Y:S01]  /*2c70*/  UMOV UR6, 0x1 ;  /* 0x0000000100067882 */ /* 0x000fe20000000000 */
[----:B-1----:R-:W-:Y:S05]  /*2c80*/  @P0 BRA `(.L_x_17) ;  /* 0x0000000000080947 */ /* 0x002fea0003800000 */
[----:B------:R-:W1:Y:S02]  /*2c90*/  SYNCS.PHASECHK.TRANS64.TRYWAIT P0, [UR7], R0 ;  /* 0x00000000ff0075a7 */ /* 0x000e640008000147 */
[----:B-1----:R-:W-:Y:S05]  /*2ca0*/  @!P0 BRA `(.L_x_18) ;  /* 0x0000020c00388947 */ /* 0x002fea0003800000 */
.L_x_17:
[----:B------:R-:W-:Y:S01]  /*2cb0*/  UIADD3 UR7, UR11, 0x1c200, URZ ;  /* 0x0001c2000b077890 */ /* 0x000fe2000fffe03f */
[----:B------:R-:W-:Y:S01]  /*2cc0*/  WARPGROUP.ARRIVE ;  /* 0x00000000000079c5 */ /* 0x000fe20000000000 */
[----:B------:R-:W-:Y:S01]  /*2cd0*/  ULOP3.LUT UR16, UR12, 0x10000, URZ, 0xfc, !UPT ;  /* 0x000100000c107892 */ /* 0x000fe2000f8efc3f */
[----:B------:R-:W-:Y:S01]  /*2ce0*/  STL [R1+0x450], RZ ;  /* 0x000450ff01007387 */ /* 0x000fe20000100800 */
[----:B------:R-:W-:Y:S01]  /*2cf0*/  USHF.R.U32.HI UR7, URZ, 0x4, UR7 ;  /* 0x000000043f077899 */ /* 0x000fe20008011607 */
[----:B------:R-:W-:Y:S01]  /*2d00*/  CS2R R236, SRZ ;  /* 0x0000000000ec7805 */ /* 0x000fe2000001ff00 */
[----:B------:R-:W-:Y:S01]  /*2d10*/  ULEA UR16, UR5, UR16, 0x9 ;  /* 0x0000001005107291 */ /* 0x000fe2000f8e483f */
[----:B------:R-:W-:Y:S01]  /*2d20*/  STL [R1+0x44c], RZ ;  /* 0x00044cff01007387 */ /* 0x000fe20000100800 */
[----:B------:R-:W-:Y:S01]  /*2d30*/  ULOP3.LUT UR7, UR7, 0x3fff, URZ, 0xc0, !UPT ;  /* 0x00003fff07077892 */ /* 0x000fe2000f8ec03f */
[----:B------:R-:W-:Y:S01]  /*2d40*/  CS2R R234, SRZ ;  /* 0x0000000000ea7805 */ /* 0x000fe2000001ff00 */
[----:B------:R-:W-:Y:S01]  /*2d50*/  UMOV UR17, 0xc0000010 ;  /* 0xc000001000117882 */ /* 0x000fe20000000000 */
[----:B------:R-:W-:Y:S01]  /*2d60*/  UMOV UR19, 0xc0000010 ;  /* 0xc000001000137882 */ /* 0x000fe20000000000 */
[----:B------:R-:W-:Y:S01]  /*2d70*/  ULOP3.LUT UR7, UR7, 0x10000, URZ, 0xfc, !UPT ;  /* 0x0001000007077892 */ /* 0x000fe2000f8efc3f */
[----:B------:R-:W-:Y:S01]  /*2d80*/  STL [R1+0x448], RZ ;  /* 0x000448ff01007387 */ /* 0x000fe20000100800 */
[----:B------:R-:W-:-:S02]  /*2d90*/  CS2R R232, SRZ ;  /* 0x0000000000e87805 */ /* 0x000fc4000001ff00 */
[----:B------:R-:W-:Y:S01]  /*2da0*/  CS2R R230, SRZ ;  /* 0x0000000000e67805 */ /* 0x000fe2000001ff00 */
[----:B------:R-:W-:Y:S01]  /*2db0*/  ULEA UR18, UR5, UR7, 0x9 ;  /* 0x0000000705127291 */ /* 0x000fe2000f8e483f */
[----:B------:R-:W-:Y:S01]  /*2dc0*/  STL [R1+0x444], RZ ;  /* 0x000444ff01007387 */ /* 0x000fe20000100800 */
[----:B------:R-:W-:Y:S01]  /*2dd0*/  CS2R R228, SRZ ;  /* 0x0000000000e47805 */ /* 0x000fe2000001ff00 */
[----:B------:R-:W-:Y:S01]  /*2de0*/  ULDC UR7, c[0x0][0x50c] ;  /* 0x0001430000077ab9 */ /* 0x000fe20000000800 */
[----:B------:R-:W-:Y:S01]  /*2df0*/  CS2R R226, SRZ ;  /* 0x0000000000e27805 */ /* 0x000fe2000001ff00 */
[----:B------:R-:W-:Y:S01]  /*2e00*/  STL [R1+0x440], RZ ;  /* 0x000440ff01007387 */ /* 0x000fe20000100800 */
[----:B------:R-:W-:Y:S01]  /*2e10*/  UISETP.NE.AND UP0, UPT, UR7, 0x1, UPT ;  /* 0x000000010700788c */ /* 0x000fe2000bf05270 */
[----:B------:R-:W-:Y:S02]  /*2e20*/  CS2R R224, SRZ ;  /* 0x0000000000e07805 */ /* 0x000fe4000001ff00 */
[----:B------:R-:W-:Y:S01]  /*2e30*/  CS2R R222, SRZ ;  /* 0x0000000000de7805 */ /* 0x000fe2000001ff00 */
[----:B------:R-:W-:Y:S01]  /*2e40*/  QGMMA.64x256x32.F32.E4M3.E4M3 R4, gdesc[UR16], RZ, !UPT, gsb0 ;  /* 0x03e00000100479f3 */ /* 0x000fe2000c0008ff */
[----:B------:R-:W-:Y:S01]  /*2e50*/  STL [R1+0x43c], RZ ;  /* 0x00043cff01007387 */ /* 0x000fe20000100800 */
[----:B------:R-:W-:Y:S01]  /*2e60*/  UIADD3 UR16, UR16, 0x100, URZ ;  /* 0x0000010010107890 */ /* 0x000fe2000fffe03f */
[----:B------:R-:W-:Y:S01]  /*2e70*/  CS2R R220, SRZ ;  /* 0x0000000000dc7805 */ /* 0x000fe2000001ff00 */
[----:B------:R-:W-:Y:S01]  /*2e80*/  UMOV UR17, 0xc0000010 ;  /* 0xc000001000117882 */ /* 0x000fe20000000000 */
[----:B------:R-:W-:Y:S01]  /*2e90*/  STL [R1+0x438], RZ ;  /* 0x000438ff01007387 */ /* 0x000fe20000100800 */
[----:B------:R-:W-:Y:S01]  /*2ea0*/  USEL UR7, URZ, 0x1, UP0 ;  /* 0x000000013f077887 */ /* 0x000fe20008000000 */
[----:B------:R-:W-:-:S02]  /*2eb0*/  CS2R R218, SRZ ;  /* 0x0000000000da7805 */ /* 0x000fc4000001ff00 */
[----:B------:R-:W-:Y:S01]  /*2ec0*/  CS2R R216, SRZ ;  /* 0x0000000000d87805 */ /* 0x000fe2000001ff00 */
[----:B------:R-:W-:Y:S01]  /*2ed0*/  STL [R1+0x434], RZ ;  /* 0x000434ff01007387 */ /* 0x000fe20000100800 */
[----:B------:R-:W-:Y:S02]  /*2ee0*/  CS2R R214, SRZ ;  /* 0x0000000000d67805 */ /* 0x000fe4000001ff00 */
[----:B------:R-:W-:Y:S02]  /*2ef0*/  CS2R R212, SRZ ;  /* 0x0000000000d47805 */ /* 0x000fe4000001ff00 */
[----:B------:R-:W-:Y:S01]  /*2f00*/  ISETP.NE.AND P0, PT, RZ, UR7, PT ;  /* 0x00000007ff007c0c */ /* 0x000fe2000bf05270 */
        /* <DEDUP_REMOVED lines=93> */
[----:B------:R-:W-:-:S02]  /*34e0*/  WARPGROUP.DEPBAR.LE gsb0, 0x0 ;  /* 0x00008000000079c5 */ /* 0x000fc40000010000 */
[----:B-1----:R-:W-:Y:S01]  /*34f0*/  IMAD.MOV.U32 R3, RZ, RZ, R129 ;  /* 0x000000ffff037224 */ /* 0x002fe200078e0081 */
[----:B------:R-:W-:Y:S01]  /*3500*/  STL [R1+0x334], RZ ;  /* 0x000334ff01007387 */ /* 0x000fe20000100800 */
[----:B------:R-:W-:Y:S02]  /*3510*/  IMAD.MOV.U32 R2, RZ, RZ, R130 ;  /* 0x000000ffff027224 */ /* 0x000fe400078e0082 */
[----:B0-----:R-:W-:Y:S01]  /*3520*/  IMAD.MOV.U32 R0, RZ, RZ, R131 ;  /* 0x000000ffff007224 */ /* 0x001fe200078e0083 */
        /* <DEDUP_REMOVED lines=23> */
[----:B------:R0:W-:Y:S04]  /*36a0*/  STL.64 [R1], R4 ;  /* 0x0000000401007387 */ /* 0x0001e80000100a00 */
[----:B------:R1:W-:Y:S04]  /*36b0*/  STL.64 [R1+0x8], R6 ;  /* 0x0000080601007387 */ /* 0x0003e80000100a00 */
[----:B------:R4:W-:Y:S04]  /*36c0*/  STL.64 [R1+0x10], R8 ;  /* 0x0000100801007387 */ /* 0x0009e80000100a00 */
[----:B------:R5:W-:Y:S01]  /*36d0*/  STL.64 [R1+0x18], R10 ;  /* 0x0000180a01007387 */ /* 0x000be20000100a00 */
[----:B0-----:R-:W-:-:S03]  /*36e0*/  CS2R R4, SRZ ;  /* 0x0000000000047805 */ /* 0x001fc6000001ff00 */
[----:B------:R0:W-:Y:S01]  /*36f0*/  STL.64 [R1+0x20], R12 ;  /* 0x0000200c01007387 */ /* 0x0001e20000100a00 */
[----:B-1----:R-:W-:-:S03]  /*3700*/  CS2R R6, SRZ ;  /* 0x0000000000067805 */ /* 0x002fc6000001ff00 */
[----:B------:R1:W-:Y:S01]  /*3710*/  STL.64 [R1+0x28], R14 ;  /* 0x0000280e01007387 */ /* 0x0003e20000100a00 */
[----:B----4-:R-:W-:-:S03]  /*3720*/  CS2R R8, SRZ ;  /* 0x0000000000087805 */ /* 0x010fc6000001ff00 */
[----:B------:R4:W-:Y:S01]  /*3730*/  STL.64 [R1+0x30], R16 ;  /* 0x0000301001007387 */ /* 0x0009e20000100a00 */
[----:B-----5:R-:W-:-:S03]  /*3740*/  CS2R R10, SRZ ;  /* 0x00000000000a7805 */ /* 0x020fc6000001ff00 */
[----:B------:R5:W-:Y:S01]  /*3750*/  STL.64 [R1+0x38], R18 ;  /* 0x0000381201007387 */ /* 0x000be20000100a00 */
[----:B0-----:R-:W-:-:S03]  /*3760*/  CS2R R12, SRZ ;  /* 0x00000000000c7805 */ /* 0x001fc6000001ff00 */
[----:B------:R0:W-:Y:S01]  /*3770*/  STL.64 [R1+0x40], R20 ;  /* 0x0000401401007387 */ /* 0x0001e20000100a00 */
[----:B-1----:R-:W-:-:S03]  /*3780*/  CS2R R14, SRZ ;  /* 0x00000000000e7805 */ /* 0x002fc6000001ff00 */
[----:B------:R1:W-:Y:S01]  /*3790*/  STL.64 [R1+0x48], R22 ;  /* 0x0000481601007387 */ /* 0x0003e20000100a00 */
[----:B----4-:R-:W-:-:S03]  /*37a0*/  CS2R R16, SRZ ;  /* 0x0000000000107805 */ /* 0x010fc6000001ff00 */
[----:B------:R-:W-:Y:S01]  /*37b0*/  STL.64 [R1+0x50], R24 ;  /* 0x0000501801007387 */ /* 0x000fe20000100a00 */
[----:B-----5:R-:W-:-:S03]  /*37c0*/  CS2R R18, SRZ ;  /* 0x0000000000127805 */ /* 0x020fc6000001ff00 */
[----:B------:R-:W-:Y:S01]  /*37d0*/  STL.64 [R1+0x58], R26 ;  /* 0x0000581a01007387 */ /* 0x000fe20000100a00 */
[----:B0-----:R-:W-:-:S03]  /*37e0*/  CS2R R20, SRZ ;  /* 0x0000000000147805 */ /* 0x001fc6000001ff00 */
[----:B------:R-:W-:Y:S01]  /*37f0*/  STL.64 [R1+0x60], R28 ;  /* 0x0000601c01007387 */ /* 0x000fe20000100a00 */
[----:B-1----:R-:W-:-:S03]  /*3800*/  CS2R R22, SRZ ;  /* 0x0000000000167805 */ /* 0x002fc6000001ff00 */
[----:B------:R-:W-:Y:S04]  /*3810*/  STL.64 [R1+0x68], R30 ;  /* 0x0000681e01007387 */ /* 0x000fe80000100a00 */
        /* <DEDUP_REMOVED lines=49> */
[----:B------:R0:W-:Y:S04]  /*3b30*/  STL.64 [R1+0x1f8], R130 ;  /* 0x0001f88201007387 */ /* 0x0001e80000100a00 */
[----:B------:R1:W-:Y:S04]  /*3b40*/  STL [R1+0x2d4], RZ ;  /* 0x0002d4ff01007387 */ /* 0x0003e80000100800 */
[----:B------:R1:W-:Y:S01]  /*3b50*/  STL [R1+0x2d0], RZ ;  /* 0x0002d0ff01007387 */ /* 0x0003e20000100800 */
[----:B0-----:R-:W-:-:S03]  /*3b60*/  WARPGROUP.ARRIVE ;  /* 0x00000000000079c5 */ /* 0x001fc60000000000 */
[----:B------:R1:W-:Y:S04]  /*3b70*/  STL [R1+0x2cc], RZ ;  /* 0x0002ccff01007387 */ /* 0x0003e80000100800 */
[----:B------:R1:W-:Y:S01]  /*3b80*/  STL [R1+0x2c8], RZ ;  /* 0x0002c8ff01007387 */ /* 0x0003e20000100800 */
[----:B------:R-:W-:Y:S03]  /*3b90*/  QGMMA.64x256x32.F32.E4M3.E4M3 R24, gdesc[UR16], RZ, !UPT, gsb0 ;  /* 0x03e00000101879f3 */ /* 0x000fe6000c0008ff */
        /* <DEDUP_REMOVED lines=50> */
[----:B------:R-:W-:-:S02]  /*3ec0*/  WARPGROUP.DEPBAR.LE gsb0, 0x0 ;  /* 0x00008000000079c5 */ /* 0x000fc40000010000 */
[----:B------:R-:W-:Y:S05]  /*3ed0*/  @!P0 BRA `(.L_x_19) ;  /* 0x0000002000f88947 */ /* 0x000fea0003800000 */
[----:B------:R-:W4:Y:S04]  /*3ee0*/  LDL R4, [R1] ;  /* 0x0000000001047983 */ /* 0x000f280000100800 */
[----:B------:R-:W5:Y:S04]  /*3ef0*/  LDL R5, [R1+0x4] ;  /* 0x0000040001057983 */ /* 0x000f680000100800 */
[----:B------:R-:W2:Y:S04]  /*3f00*/  LDL R6, [R1+0x8] ;  /* 0x0000080001067983 */ /* 0x000ea80000100800 */
[----:B------:R-:W3:Y:S04]  /*3f10*/  LDL R7, [R1+0xc] ;  /* 0x00000c0001077983 */ /* 0x000ee80000100800 */
        /* <DEDUP_REMOVED lines=100> */
[----:B------:R0:W-:Y:S04]  /*4560*/  STL [R1+0x4c0], R131 ;  /* 0x0004c08301007387 */ /* 0x0001e80000100800 */
[----:B0-----:R-:W3:Y:S04]  /*4570*/  LDL R131, [R1+0x1a0] ;  /* 0x0001a00001837983 */ /* 0x001ee80000100800 */
        /* <DEDUP_REMOVED lines=39> */
[----:B0-----:R-:W3:Y:S01]  /*47f0*/  LDL R151, [R1+0x1f0] ;  /* 0x0001f00001977983 */ /* 0x001ee20000100800 */
[----:B------:R-:W-:-:S01]  /*4800*/  FADD R3, RZ, R3 ;  /* 0x00000003ff037221 */ /* 0x000fc20000000000 */
[----:B------:R-:W-:Y:S01]  /*4810*/  FADD R2, RZ, R2 ;  /* 0x00000002ff027221 */ /* 0x000fe20000000000 */
[----:B----4-:R-:W-:-:S01]  /*4820*/  FADD R4, RZ, R4 ;  /* 0x00000004ff047221 */ /* 0x010fc20000000000 */
[----:B-----5:R-:W-:Y:S01]  /*4830*/  FADD R5, RZ, R5 ;  /* 0x00000005ff057221 */ /* 0x020fe20000000000 */
[----:B--2---:R-:W-:-:S01]  /*4840*/  FADD R6, RZ, R6 ;  /* 0x00000006ff067221 */ /* 0x004fc20000000000 */
[----:B---3--:R-:W-:Y:S01]  /*4850*/  FADD R7, RZ, R7 ;  /* 0x00000007ff077221 */ /* 0x008fe20000000000 */
[----:B------:R-:W-:-:S01]  /*4860*/  FADD R8, RZ, R8 ;  /* 0x00000008ff087221 */ /* 0x000fc20000000000 */
[----:B------:R-:W-:Y:S01]  /*4870*/  FADD R9, RZ, R9 ;  /* 0x00000009ff097221 */ /* 0x000fe20000000000 */
        /* <DEDUP_REMOVED lines=13> */
[----:B------:R-:W2:Y:S01]  /*4950*/  LDL.LU R131, [R1+0x4c0] ;  /* 0x0004c00001837983 */ /* 0x000ea20000300800 */
        /* <DEDUP_REMOVED lines=13> */
[----:B------:R-:W3:Y:S01]  /*4a30*/  LDL.LU R132, [R1+0x4bc] ;  /* 0x0004bc0001847983 */ /* 0x000ee20000300800 */
        /* <DEDUP_REMOVED lines=16> */
[----:B------:R0:W-:Y:S01]  /*4b40*/  STL [R1+0x200], R133 ;  /* 0x0002008501007387 */ /* 0x0001e20000100800 */
        /* <DEDUP_REMOVED lines=9> */
[----:B0-----:R-:W4:Y:S01]  /*4be0*/  LDL.LU R133, [R1+0x4b8] ;  /* 0x0004b80001857983 */ /* 0x001f220000300800 */
[----:B------:R-:W-:-:S01]  /*4bf0*/  FADD R185, RZ, R185 ;  /* 0x000000b9ffb97221 */ /* 0x000fc20000000000 */
[----:B------:R-:W-:Y:S01]  /*4c00*/  FADD R186, RZ, R186 ;  /* 0x000000baffba7221 */ /* 0x000fe20000000000 */
[----:B------:R-:W-:-:S01]  /*4c10*/  FADD R187, RZ, R187 ;  /* 0x000000bbffbb7221 */ /* 0x000fc20000000000 */
        /* <DEDUP_REMOVED lines=10> */
[----:B0-----:R-:W5:Y:S01]  /*4cc0*/  LDL.LU R134, [R1+0x4b4] ;  /* 0x0004b40001867983 */ /* 0x001f620000300800 */
        /* <DEDUP_REMOVED lines=51> */
[----:B0-----:R-:W5:Y:S04]  /*5000*/  LDL.LU R138, [R1+0x4a4] ;  /* 0x0004a400018a7983 */ /* 0x001f680000300800 */
[----:B------:R0:W-:Y:S01]  /*5010*/  STL [R1+0x218], R139 ;  /* 0x0002188b01007387 */ /* 0x0001e20000100800 */
[----:B------:R-:W-:-:S03]  /*5020*/  FADD R140, RZ, R140 ;  /* 0x0000008cff8c7221 */ /* 0x000fc60000000000 */
        /* <DEDUP_REMOVED lines=34> */
[----:B------:R0:W-:Y:S04]  /*5250*/  STL [R1+0x248], R151 ;  /* 0x0002489701007387 */ /* 0x0001e80000100800 */
[----:B0-----:R-:W5:Y:S04]  /*5260*/  LDL.LU R151, [R1+0x470] ;  /* 0x0004700001977983 */ /* 0x001f680000300800 */
[----:B------:R0:W-:Y:S04]  /*5270*/  STL [R1+0x24c], R3 ;  /* 0x00024c0301007387 */ /* 0x0001e80000100800 */
[----:B------:R1:W-:Y:S01]  /*5280*/  STL [R1+0x250], R2 ;  /* 0x0002500201007387 */ /* 0x0003e20000100800 */
[----:B0-----:R-:W-:-:S01]  /*5290*/  FADD R3, RZ, R0 ;  /* 0x00000000ff037221 */ /* 0x001fc20000000000 */
[----:B------:R-:W-:Y:S01]  /*52a0*/  FADD R0, RZ, R25 ;  /* 0x00000019ff007221 */ /* 0x000fe20000000000 */
[----:B-1----:R-:W-:-:S03]  /*52b0*/  FADD R2, RZ, R24 ;  /* 0x00000018ff027221 */ /* 0x002fc60000000000 */
[----:B------:R0:W-:Y:S04]  /*52c0*/  STL [R1+0x254], R3 ;  /* 0x0002540301007387 */ /* 0x0001e80000100800 */
[----:B------:R1:W-:Y:S04]  /*52d0*/  STL [R1+0x258], R2 ;  /* 0x0002580201007387 */ /* 0x0003e80000100800 */
[----:B------:R2:W-:Y:S01]  /*52e0*/  STL [R1+0x25c], R0 ;  /* 0x00025c0001007387 */ /* 0x0005e20000100800 */
[----:B0-----:R-:W-:-:S01]  /*52f0*/  FADD R3, RZ, R26 ;  /* 0x0000001aff037221 */ /* 0x001fc20000000000 */
[----:B-1----:R-:W-:-:S04]  /*5300*/  FADD R2, RZ, R27 ;  /* 0x0000001bff027221 */ /* 0x002fc80000000000 */
[----:B------:R0:W-:Y:S01]  /*5310*/  STL [R1+0x260], R3 ;  /* 0x0002600301007387 */ /* 0x0001e20000100800 */
[----:B--2---:R-:W-:-:S03]  /*5320*/  FADD R0, RZ, R28 ;  /* 0x0000001cff007221 */ /* 0x004fc60000000000 */
        /* <DEDUP_REMOVED lines=207> */
[----:B---3--:R-:W-:-:S04]  /*6020*/  FADD R2, RZ, R132 ;  /* 0x00000084ff027221 */ /* 0x008fc80000000000 */
[----:B------:R5:W-:Y:S01]  /*6030*/  STL [R1+0x404], R3 ;  /* 0x0004040301007387 */ /* 0x000be20000100800 */
[----:B----4-:R-:W-:-:S03]  /*6040*/  FADD R0, RZ, R133 ;  /* 0x00000085ff007221 */ /* 0x010fc60000000000 */
[----:B------:R0:W-:Y:S04]  /*6050*/  STL [R1+0x408], R2 ;  /* 0x0004080201007387 */ /* 0x0001e80000100800 */
[----:B------:R1:W-:Y:S01]  /*6060*/  STL [R1+0x40c], R0 ;  /* 0x00040c0001007387 */ /* 0x0003e20000100800 */
[----:B-----5:R-:W-:-:S01]  /*6070*/  FADD R3, RZ, R134 ;  /* 0x00000086ff037221 */ /* 0x020fc20000000000 */
[----:B0-----:R-:W-:-:S04]  /*6080*/  FADD R2, RZ, R135 ;  /* 0x00000087ff027221 */ /* 0x001fc80000000000 */
[----:B------:R0:W-:Y:S01]  /*6090*/  STL [R1+0x410], R3 ;  /* 0x0004100301007387 */ /* 0x0001e20000100800 */
[----:B-1----:R-:W-:-:S03]  /*60a0*/  FADD R0, RZ, R136 ;  /* 0x00000088ff007221 */ /* 0x002fc60000000000 */
        /* <DEDUP_REMOVED lines=32> */
[----:B------:R-:W-:-:S05]  /*62b0*/  UMOV UR6, URZ ;  /* 0x0000003f00067c82 */ /* 0x000fca0008000000 */
.L_x_19:
[----:B------:R-:W-:-:S04]  /*62c0*/  UIADD3 UR14, UR5, 0x1, URZ ;  /* 0x00000001050e7890 */ /* 0x000fc8000fffe03f */
[----:B------:R-:W-:-:S04]  /*62d0*/  UISETP.NE.AND UP0, UPT, UR14, 0xe, UPT ;  /* 0x0000000e0e00788c */ /* 0x000fc8000bf05270 */
[----:B------:R-:W-:Y:S02]  /*62e0*/  USEL UR8, URZ, 0x1, UP0 ;  /* 0x000000013f087887 */ /* 0x000fe40008000000 */
[----:B------:R-:W-:Y:S02]  /*62f0*/  USEL UR14, UR14, URZ, UP0 ;  /* 0x0000003f0e0e7287 */ /* 0x000fe40008000000 */
[----:B------:R-:W-:-:S06]  /*6300*/  ULOP3.LUT UR8, UR4, UR8, URZ, 0x3c, !UPT ;  /* 0x0000000804087292 */ /* 0x000fcc000f8e3c3f */
[----:B0-----:R-:W-:Y:S01]  /*6310*/  IMAD.U32 R0, RZ, RZ, UR8 ;  /* 0x00000008ff007e24 */ /* 0x001fe2000f8e00ff */
[----:B------:R-:W-:-:S06]  /*6320*/  UMOV UR8, 0x1 ;  /* 0x0000000100087882 */ /* 0x000fcc0000000000 */
.L_x_14:
[----:B------:R-:W-:-:S04]  /*6330*/  UISETP.LT.AND UP0, UPT, UR9, 0x1, UPT ;  /* 0x000000010900788c */ /* 0x000fc8000bf01270 */
[----:B------:R-:W-:-:S04]  /*6340*/  USEL UR15, UR9, 0x1, UP0 ;  /* 0x00000001090f7887 */ /* 0x000fc80008000000 */
[----:B------:R-:W-:-:S04]  /*6350*/  UIADD3 UR15, UR9, -UR15, URZ ;  /* 0x8000000f090f7290 */ /* 0x000fc8000fffe03f */
[----:B------:R-:W-:-:S06]  /*6360*/  UISETP.GE.AND UP0, UPT, UR15, 0x1, UPT ;  /* 0x000000010f00788c */ /* 0x000fcc000bf06270 */
[----:B------:R-:W-:-:S13]  /*6370*/  PLOP3.LUT P0, PT, PT, PT, UP0, 0x80, 0x0 ;  /* 0x000000000000781c */ /* 0x000fda0003f0f008 */
[----:B------:R-:W-:Y:S05]  /*6380*/  @!P0 BRA `(.L_x_20) ;  /* 0x0000004c00948947 */ /* 0x000fea0003800000 */
[----:B------:R-:W-:Y:S01]  /*6390*/  IMAD.U32 R2, RZ, RZ, UR15 ;  /* 0x0000000fff027e24 */ /* 0x000fe2000f8e00ff */
[----:B------:R-:W-:Y:S01]  /*63a0*/  UMOV UR25, UR5 ;  /* 0x0000000500197c82 */ /* 0x000fe20008000000 */
[----:B------:R-:W-:-:S05]  /*63b0*/  ULDC UR26, c[0x0][0x50c] ;  /* 0x00014300001a7ab9 */ /* 0x000fca0000000800 */
.L_x_28:
[----:B------:R-:W-:-:S06]  /*63c0*/  UISETP.NE.AND UP0, UPT, UR24, 0x3, UPT ;  /* 0x000000031800788c */ /* 0x000fcc000bf05270 */
[----:B------:R-:W-:-:S13]  /*63d0*/  PLOP3.LUT P1, PT, PT, PT, UP0, 0x80, 0x0 ;  /* 0x000000000000781c */ /* 0x000fda0003f2f008 */
[----:B0-----:R-:W-:Y:S05]  /*63e0*/  @!P1 BRA `(.L_x_21) ;  /* 0x0000000000049947 */ /* 0x001fea0003800000 */
[----:B------:R-:W-:Y:S01]  /*63f0*/  BPT.TRAP 0x1 ;  /* 0x000000040000795c */ /* 0x000fe20000300000 */
.L_x_21:
[----:B------:R-:W0:Y:S01]  /*6400*/  S2UR UR15, SR_CgaCtaId ;  /* 0x00000000000f79c3 */ /* 0x000e220000008800 */
[----:B------:R-:W-:Y:S01]  /*6410*/  UMOV UR11, 0x400 ;  /* 0x00000400000b7882 */ /* 0x000fe20000000000 */
[----:B------:R-:W-:Y:S01]  /*6420*/  SHF.L.U32 R3, R0, 0x1f, RZ ;  /* 0x0000001f00037819 */ /* 0x000fe200000006ff */
[----:B0-----:R-:W-:-:S04]  /*6430*/  ULEA UR11, UR15, UR11, 0x18 ;  /* 0x0000000b0f0b7291 */ /* 0x001fc8000f8ec03f */
[----:B------:R-:W-:-:S09]  /*6440*/  ULEA UR15, UR14, UR11, 0x3 ;  /* 0x0000000b0e0f7291 */ /* 0x000fd2000f8e183f */
[----:B------:R0:W4:Y:S01]  /*6450*/  SYNCS.PHASECHK.TRANS64.TRYWAIT P0, [UR15], R3 ;  /* 0x00000003ff0075a7 */ /* 0x000122000800014f */
[----:B------:R-:W-:Y:S05]  /*6460*/  @!P1 BRA `(.L_x_22) ;  /* 0x0000000000049947 */ /* 0x000fea0003800000 */
[----:B------:R-:W-:Y:S01]  /*6470*/  BPT.TRAP 0x1 ;  /* 0x000000040000795c */ /* 0x000fe20000300000 */
.L_x_22:
[----:B----4-:R-:W-:Y:S05]  /*6480*/  @P0 BRA `(.L_x_23) ;  /* 0x0000000000080947 */ /* 0x010fea0003800000 */
[----:B------:R-:W4:Y:S02]  /*6490*/  SYNCS.PHASECHK.TRANS64.TRYWAIT P0, [UR15], R3 ;  /* 0x00000003ff0075a7 */ /* 0x000f24000800014f */
[----:B----4-:R-:W-:Y:S05]  /*64a0*/  @!P0 BRA `(.L_x_24) ;  /* 0x000001d400508947 */ /* 0x010fea0003800000 */
.L_x_23:
        /* <DEDUP_REMOVED lines=64> */
[----:B----4-:R-:W4:Y:S04]  /*68b0*/  LDL.LU.64 R108, [R1] ;  /* 0x00000000016c7983 */ /* 0x010f280000300a00 */
[----:B------:R-:W4:Y:S04]  /*68c0*/  LDL.LU.64 R110, [R1+0x8] ;  /* 0x00000800016e7983 */ /* 0x000f280000300a00 */
        /* <DEDUP_REMOVED lines=61> */
[----:B------:R-:W4:Y:S01]  /*6ca0*/  LDL.LU.64 R234, [R1+0x1f8] ;  /* 0x0001f80001ea7983 */ /* 0x000f220000300a00 */
[----:B------:R-:W-:-:S02]  /*6cb0*/  UIADD3 UR15, UR11, 0x1c200, URZ ;  /* 0x0001c2000b0f7890 */ /* 0x000fc4000fffe03f */
[----:B------:R-:W-:Y:S02]  /*6cc0*/  UISETP.NE.AND UP0, UPT, UR7, URZ, UPT ;  /* 0x0000003f0700728c */ /* 0x000fe4000bf05270 */
[----:B------:R-:W-:Y:S02]  /*6cd0*/  USHF.R.U32.HI UR15, URZ, 0x4, UR15 ;  /* 0x000000043f0f7899 */ /* 0x000fe4000801160f */
[----:B------:R-:W-:Y:S02]  /*6ce0*/  USEL UR8, UR8, URZ, !UP0 ;  /* 0x0000003f08087287 */ /* 0x000fe4000c000000 */
[----:B------:R-:W-:Y:S02]  /*6cf0*/  ULOP3.LUT UR15, UR15, 0x3fff, URZ, 0xc0, !UPT ;  /* 0x00003fff0f0f7892 */ /* 0x000fe4000f8ec03f */
[----:B------:R-:W-:Y:S02]  /*6d00*/  ULOP3.LUT UR16, UR12, 0x10000, URZ, 0xfc, !UPT ;  /* 0x000100000c107892 */ /* 0x000fe4000f8efc3f */
[----:B------:R-:W-:-:S02]  /*6d10*/  ULOP3.LUT UR15, UR15, 0x10000, URZ, 0xfc, !UPT ;  /* 0x000100000f0f7892 */ /* 0x000fc4000f8efc3f */
[----:B------:R-:W-:Y:S02]  /*6d20*/  UISETP.NE.U32.AND UP0, UPT, UR8, URZ, UPT ;  /* 0x0000003f0800728c */ /* 0x000fe4000bf05070 */
[----:B------:R-:W-:Y:S02]  /*6d30*/  ULEA UR16, UR14, UR16, 0x9 ;  /* 0x000000100e107291 */ /* 0x000fe4000f8e483f */
[----:B------:R-:W-:Y:S01]  /*6d40*/  ULEA UR18, UR14, UR15, 0x9 ;  /* 0x0000000f0e127291 */ /* 0x000fe2000f8e483f */
[----:B------:R-:W-:Y:S01]  /*6d50*/  UMOV UR17, 0xc0000010 ;  /* 0xc000001000117882 */ /* 0x000fe20000000000 */
[----:B------:R-:W-:Y:S01]  /*6d60*/  UMOV UR19, 0xc0000010 ;  /* 0xc000001000137882 */ /* 0x000fe20000000000 */
[----:B----4-:R-:W-:-:S06]  /*6d70*/  WARPGROUP.ARRIVE ;  /* 0x00000000000079c5 */ /* 0x010fcc0000000000 */
[----:B------:R-:W-:Y:S03]  /*6d80*/  QGMMA.64x256x32.F32.E4M3.E4M3 R108, gdesc[UR16], R108, UP0, gsb0 ;  /* 0x03e00000106c79f3 */ /* 0x000fe6000b80086c */
[----:B------:R-:W-:Y:S02]  /*6d90*/  WARPGROUP.DEPBAR.LE gsb0, 0x0 ;  /* 0x00008000000079c5 */ /* 0x000fe40000010000 */
[----:B------:R-:W-:Y:S01]  /*6da0*/  STL.64 [R1], R108 ;  /* 0x0000006c01007387 */ /* 0x000fe20000100a00 */
[----:B0-----:R-:W-:-:S03]  /*6db0*/  IMAD.MOV.U32 R3, RZ, RZ, R108 ;  /* 0x000000ffff037224 */ /* 0x001fc600078e006c */
        /* <DEDUP_REMOVED lines=63> */
[----:B0-----:R0:W5:Y:S04]  /*71b0*/  LDL.LU.64 R234, [R1+0x668] ;  /* 0x0006680001ea7983 */ /* 0x0011680000300a00 */
[----:B------:R0:W5:Y:S04]  /*71c0*/  LDL.LU.64 R232, [R1+0x660] ;  /* 0x0006600001e87983 */ /* 0x0001680000300a00 */
        /* <DEDUP_REMOVED lines=62> */
[----:B------:R-:W-:Y:S01]  /*75b0*/  UIADD3 UR16, UR16, 0x100, URZ ;  /* 0x0000010010107890 */ /* 0x000fe2000fffe03f */
[----:B------:R-:W-:Y:S01]  /*75c0*/  UMOV UR17, 0xc0000010 ;  /* 0xc000001000117882 */ /* 0x000fe20000000000 */
[----:B------:R-:W-:Y:S01]  /*75d0*/  UIADD3 UR6, UR6, 0x1, URZ ;  /* 0x0000000106067890 */ /* 0x000fe2000fffe03f */
[----:B----4-:R-:W-:-:S06]  /*75e0*/  WARPGROUP.ARRIVE ;  /* 0x00000000000079c5 */ /* 0x010fcc0000000000 */
[----:B------:R-:W-:Y:S01]  /*75f0*/  QGMMA.64x256x32.F32.E4M3.E4M3 R24, gdesc[UR16], R24, UP0, gsb0 ;  /* 0x03e00000101879f3 */ /* 0x000fe2000b800818 */
[----:B------:R-:W-:-:S04]  /*7600*/  UISETP.NE.AND UP0, UPT, UR6, UR26, UPT ;  /* 0x0000001a0600728c */ /* 0x000fc8000bf05270 */
[----:B------:R-:W-:-:S06]  /*7610*/  USEL UR7, URZ, 0x1, UP0 ;  /* 0x000000013f077887 */ /* 0x000fcc0008000000 */
[----:B------:R-:W-:Y:S01]  /*7620*/  ISETP.NE.AND P0, PT, RZ, UR7, PT ;  /* 0x00000007ff007c0c */ /* 0x000fe2000bf05270 */
[----:B------:R-:W-:-:S12]  /*7630*/  WARPGROUP.DEPBAR.LE gsb0, 0x0 ;  /* 0x00008000000079c5 */ /* 0x000fd80000010000 */
[----:B0-----:R-:W-:Y:S05]  /*7640*/  @!P0 BRA `(.L_x_25) ;  /* 0x00000038008c8947 */ /* 0x001fea0003800000 */
[----:B------:R0:W-:Y:S04]  /*7650*/  STL [R1+0x658], R31 ;  /* 0x0006581f01007387 */ /* 0x0001e80000100800 */
[----:B------:R4:W-:Y:S01]  /*7660*/  STL [R1+0x654], R32 ;  /* 0x0006542001007387 */ /* 0x0009e20000100800 */
[----:B0-----:R-:W-:-:S03]  /*7670*/  IMAD.MOV.U32 R31, RZ, RZ, R3 ;  /* 0x000000ffff1f7224 */ /* 0x001fc600078e0003 */
[----:B----4-:R-:W4:Y:S04]  /*7680*/  LDL R32, [R1+0x4] ;  /* 0x0000040001207983 */ /* 0x010f280000100800 */
[----:B------:R0:W-:Y:S04]  /*7690*/  STL [R1+0x650], R33 ;  /* 0x0006502101007387 */ /* 0x0001e80000100800 */
[----:B0-----:R-:W2:Y:S04]  /*76a0*/  LDL R33, [R1+0x8] ;  /* 0x0000080001217983 */ /* 0x001ea80000100800 */
        /* <DEDUP_REMOVED lines=177> */
[----:B0-----:R-:W3:Y:S04]  /*81c0*/  LDL.LU R122, [R1+0x200] ;  /* 0x00020000017a7983 */ /* 0x001ee80000300800 */
        /* <DEDUP_REMOVED lines=14> */
[----:B------:R-:W3:Y:S04]  /*82b0*/  LDL.LU R3, [R1+0x234] ;  /* 0x0002340001037983 */ /* 0x000ee80000300800 */
        /* <DEDUP_REMOVED lines=46> */
[----:B-----5:R0:W-:Y:S04]  /*85a0*/  STL [R1+0x470], R0 ;  /* 0x0004700001007387 */ /* 0x0201e80000100800 */
[----:B0-----:R-:W3:Y:S01]  /*85b0*/  LDL R0, [R1+0x168] ;  /* 0x0001680001007983 */ /* 0x001ee20000100800 */
[----:B------:R-:W-:-:S01]  /*85c0*/  FADD R4, R31, R4 ;  /* 0x000000041f047221 */ /* 0x000fc20000000000 */
[----:B----4-:R-:W-:Y:S01]  /*85d0*/  FADD R5, R32, R5 ;  /* 0x0000000520057221 */ /* 0x010fe20000000000 */
[----:B--2---:R-:W-:-:S01]  /*85e0*/  FADD R6, R33, R6 ;  /* 0x0000000621067221 */ /* 0x004fc20000000000 */
[----:B------:R-:W2:Y:S01]  /*85f0*/  LDL.LU R31, [R1+0x658] ;  /* 0x00065800011f7983 */ /* 0x000ea20000300800 */
[----:B---3--:R-:W-:-:S01]  /*8600*/  FADD R7, R34, R7 ;  /* 0x0000000722077221 */ /* 0x008fc20000000000 */
[----:B------:R-:W-:-:S02]  /*8610*/  FADD R8, R35, R8 ;  /* 0x0000000823087221 */ /* 0x000fc40000000000 */
[----:B------:R-:W3:Y:S01]  /*8620*/  LDL.LU R32, [R1+0x654] ;  /* 0x0006540001207983 */ /* 0x000ee20000300800 */
[----:B------:R-:W-:-:S03]  /*8630*/  FADD R9, R36, R9 ;  /* 0x0000000924097221 */ /* 0x000fc60000000000 */
[----:B------:R-:W4:Y:S01]  /*8640*/  LDL.LU R33, [R1+0x650] ;  /* 0x0006500001217983 */ /* 0x000f220000300800 */
        /* <DEDUP_REMOVED lines=160> */
[----:B------:R-:W-:-:S01]  /*9050*/  FADD R218, R117, R218 ;  /* 0x000000da75da7221 */ /* 0x000fc20000000000 */
[----:B------:R-:W-:Y:S02]  /*9060*/  FADD R122, R124, R122 ;  /* 0x0000007a7c7a7221 */ /* 0x000fe40000000000 */
[----:B------:R-:W4:Y:S01]  /*9070*/  LDL.LU R114, [R1+0x50c] ;  /* 0x00050c0001727983 */ /* 0x000f220000300800 */
[----:B------:R-:W-:-:S03]  /*9080*/  FADD R219, R118, R219 ;  /* 0x000000db76db7221 */ /* 0x000fc60000000000 */
[----:B------:R-:W4:Y:S01]  /*9090*/  LDL.LU R115, [R1+0x508] ;  /* 0x0005080001737983 */ /* 0x000f220000300800 */
[----:B------:R-:W-:-:S03]  /*90a0*/  FADD R220, R119, R220 ;  /* 0x000000dc77dc7221 */ /* 0x000fc60000000000 */
[----:B------:R-:W4:Y:S01]  /*90b0*/  LDL.LU R116, [R1+0x504] ;  /* 0x0005040001747983 */ /* 0x000f220000300800 */
[----:B------:R-:W-:-:S03]  /*90c0*/  FADD R221, R120, R221 ;  /* 0x000000dd78dd7221 */ /* 0x000fc60000000000 */
[----:B------:R-:W4:Y:S04]  /*90d0*/  LDL.LU R117, [R1+0x500] ;  /* 0x0005000001757983 */ /* 0x000f280000300800 */
[----:B------:R-:W4:Y:S04]  /*90e0*/  LDL.LU R118, [R1+0x4fc] ;  /* 0x0004fc0001767983 */ /* 0x000f280000300800 */
[----:B------:R-:W4:Y:S04]  /*90f0*/  LDL.LU R119, [R1+0x4f8] ;  /* 0x0004f80001777983 */ /* 0x000f280000300800 */
[----:B------:R-:W4:Y:S01]  /*9100*/  LDL.LU R120, [R1+0x4f4] ;  /* 0x0004f40001787983 */ /* 0x000f220000300800 */
[----:B------:R-:W-:-:S01]  /*9110*/  FADD R237, R126, R237 ;  /* 0x000000ed7eed7221 */ /* 0x000fc20000000000 */
[----:B------:R-:W-:Y:S01]  /*9120*/  FADD R236, R128, R236 ;  /* 0x000000ec80ec7221 */ /* 0x000fe20000000000 */
[----:B------:R-:W-:-:S01]  /*9130*/  FADD R225, R150, R225 ;  /* 0x000000e196e17221 */ /* 0x000fc20000000000 */
[----:B------:R0:W-:Y:S01]  /*9140*/  STL [R1+0x200], R122 ;  /* 0x0002007a01007387 */ /* 0x0001e20000100800 */
[----:B------:R-:W-:-:S01]  /*9150*/  FADD R228, R146, R228 ;  /* 0x000000e492e47221 */ /* 0x000fc20000000000 */
[----:B------:R-:W-:Y:S01]  /*9160*/  FADD R230, R143, R230 ;  /* 0x000000e68fe67221 */ /* 0x000fe20000000000 */
[----:B------:R-:W-:-:S01]  /*9170*/  FADD R231, R141, R231 ;  /* 0x000000e78de77221 */ /* 0x000fc20000000000 */
[----:B------:R-:W-:Y:S01]  /*9180*/  FADD R223, R2, R223 ;  /* 0x000000df02df7221 */ /* 0x000fe20000000000 */
[----:B------:R-:W-:-:S01]  /*9190*/  FADD R222, R0, R222 ;  /* 0x000000de00de7221 */ /* 0x000fc20000000000 */
[----:B------:R-:W-:Y:S01]  /*91a0*/  FADD R224, R151, R224 ;  /* 0x000000e097e07221 */ /* 0x000fe20000000000 */
[----:B------:R-:W-:-:S01]  /*91b0*/  FADD R226, R149, R226 ;  /* 0x000000e295e27221 */ /* 0x000fc20000000000 */
[----:B------:R-:W-:Y:S01]  /*91c0*/  FADD R227, R147, R227 ;  /* 0x000000e393e37221 */ /* 0x000fe20000000000 */
[----:B------:R-:W-:-:S01]  /*91d0*/  FADD R229, R145, R229 ;  /* 0x000000e591e57221 */ /* 0x000fc20000000000 */
[----:B0-----:R-:W2:Y:S01]  /*91e0*/  LDL.LU R122, [R1+0x204] ;  /* 0x00020400017a7983 */ /* 0x001ea20000300800 */
[----:B------:R-:W-:-:S01]  /*91f0*/  FADD R232, R136, R232 ;  /* 0x000000e888e87221 */ /* 0x000fc20000000000 */
[----:B------:R-:W-:Y:S01]  /*9200*/  FADD R233, R134, R233 ;  /* 0x000000e986e97221 */ /* 0x000fe20000000000 */
[----:B------:R-:W-:-:S01]  /*9210*/  FADD R234, R132, R234 ;  /* 0x000000ea84ea7221 */ /* 0x000fc20000000000 */
[----:B------:R-:W3:Y:S01]  /*9220*/  LDL.LU R124, [R1+0x208] ;  /* 0x00020800017c7983 */ /* 0x000ee20000300800 */
[----:B------:R-:W-:-:S03]  /*9230*/  FADD R235, R130, R235 ;  /* 0x000000eb82eb7221 */ /* 0x000fc60000000000 */
[----:B------:R-:W4:Y:S04]  /*9240*/  LDL.LU R126, [R1+0x20c] ;  /* 0x00020c00017e7983 */ /* 0x000f280000300800 */
[----:B------:R-:W4:Y:S04]  /*9250*/  LDL.LU R128, [R1+0x210] ;  /* 0x0002100001807983 */ /* 0x000f280000300800 */
[----:B------:R-:W4:Y:S04]  /*9260*/  LDL.LU R150, [R1+0x214] ;  /* 0x0002140001967983 */ /* 0x000f280000300800 */
[----:B------:R-:W4:Y:S04]  /*9270*/  LDL.LU R146, [R1+0x218] ;  /* 0x0002180001927983 */ /* 0x000f280000300800 */
[----:B------:R-:W4:Y:S04]  /*9280*/  LDL.LU R143, [R1+0x21c] ;  /* 0x00021c00018f7983 */ /* 0x000f280000300800 */
[----:B------:R-:W4:Y:S04]  /*9290*/  LDL.LU R141, [R1+0x220] ;  /* 0x00022000018d7983 */ /* 0x000f280000300800 */
[----:B------:R-:W4:Y:S04]  /*92a0*/  LDL.LU R2, [R1+0x224] ;  /* 0x0002240001027983 */ /* 0x000f280000300800 */
[----:B------:R-:W4:Y:S04]  /*92b0*/  LDL.LU R0, [R1+0x228] ;  /* 0x0002280001007983 */ /* 0x000f280000300800 */
[----:B------:R-:W4:Y:S04]  /*92c0*/  LDL R130, [R1+0x1e0] ;  /* 0x0001e00001827983 */ /* 0x000f280000100800 */
[----:B------:R-:W4:Y:S04]  /*92d0*/  LDL R132, [R1+0x1e4] ;  /* 0x0001e40001847983 */ /* 0x000f280000100800 */
[----:B------:R-:W4:Y:S04]  /*92e0*/  LDL R134, [R1+0x1e8] ;  /* 0x0001e80001867983 */ /* 0x000f280000100800 */
[----:B------:R-:W4:Y:S04]  /*92f0*/  LDL R136, [R1+0x1ec] ;  /* 0x0001ec0001887983 */ /* 0x000f280000100800 */
[----:B------:R-:W4:Y:S04]  /*9300*/  LDL R151, [R1+0x1f0] ;  /* 0x0001f00001977983 */ /* 0x000f280000100800 */
[----:B------:R-:W4:Y:S04]  /*9310*/  LDL R149, [R1+0x1f4] ;  /* 0x0001f40001957983 */ /* 0x000f280000100800 */
[----:B------:R-:W4:Y:S04]  /*9320*/  LDL R147, [R1+0x1f8] ;  /* 0x0001f80001937983 */ /* 0x000f280000100800 */
[----:B------:R-:W4:Y:S01]  /*9330*/  LDL R145, [R1+0x1fc] ;  /* 0x0001fc0001917983 */ /* 0x000f220000100800 */
[----:B------:R-:W-:-:S01]  /*9340*/  FADD R137, R138, R137 ;  /* 0x000000898a897221 */ /* 0x000fc20000000000 */
[----:B------:R-:W-:Y:S01]  /*9350*/  FADD R133, R135, R133 ;  /* 0x0000008587857221 */ /* 0x000fe20000000000 */
[----:B------:R-:W-:-:S01]  /*9360*/  FADD R3, R131, R3 ;  /* 0x0000000383037221 */ /* 0x000fc20000000000 */
[----:B--2---:R-:W-:-:S02]  /*9370*/  FADD R122, R121, R122 ;  /* 0x0000007a797a7221 */ /* 0x004fc40000000000 */
[----:B------:R-:W2:Y:S01]  /*9380*/  LDL.LU R121, [R1+0x4f0] ;  /* 0x0004f00001797983 */ /* 0x000ea20000300800 */
[----:B---3--:R-:W-:-:S03]  /*9390*/  FADD R124, R123, R124 ;  /* 0x0000007c7b7c7221 */ /* 0x008fc60000000000 */
[----:B------:R0:W-:Y:S01]  /*93a0*/  STL [R1+0x204], R122 ;  /* 0x0002047a01007387 */ /* 0x0001e20000100800 */
[----:B----4-:R-:W-:-:S01]  /*93b0*/  FADD R126, R125, R126 ;  /* 0x0000007e7d7e7221 */ /* 0x010fc20000000000 */
[----:B------:R-:W-:Y:S02]  /*93c0*/  FADD R128, R127, R128 ;  /* 0x000000807f807221 */ /* 0x000fe40000000000 */
[----:B0-----:R-:W3:Y:S04]  /*93d0*/  LDL.LU R122, [R1+0x4ec] ;  /* 0x0004ec00017a7983 */ /* 0x001ee80000300800 */
[----:B------:R-:W4:Y:S04]  /*93e0*/  LDL.LU R123, [R1+0x4e8] ;  /* 0x0004e800017b7983 */ /* 0x000f280000300800 */
[----:B------:R0:W-:Y:S01]  /*93f0*/  STL [R1+0x208], R124 ;  /* 0x0002087c01007387 */ /* 0x0001e20000100800 */
[----:B------:R-:W-:-:S01]  /*9400*/  FADD R150, R129, R150 ;  /* 0x0000009681967221 */ /* 0x000fc20000000000 */
[----:B------:R-:W-:Y:S01]  /*9410*/  FADD R146, R148, R146 ;  /* 0x0000009294927221 */ /* 0x000fe20000000000 */
[----:B------:R-:W-:-:S01]  /*9420*/  FADD R143, R144, R143 ;  /* 0x0000008f908f7221 */ /* 0x000fc20000000000 */
[----:B------:R-:W-:Y:S01]  /*9430*/  FADD R141, R142, R141 ;  /* 0x0000008d8e8d7221 */ /* 0x000fe20000000000 */
[----:B0-----:R-:W4:Y:S04]  /*9440*/  LDL.LU R124, [R1+0x4e4] ;  /* 0x0004e400017c7983 */ /* 0x001f280000300800 */
[----:B------:R-:W4:Y:S04]  /*9450*/  LDL.LU R125, [R1+0x4e0] ;  /* 0x0004e000017d7983 */ /* 0x000f280000300800 */
[----:B------:R0:W-:Y:S01]  /*9460*/  STL [R1+0x20c], R126 ;  /* 0x00020c7e01007387 */ /* 0x0001e20000100800 */
[----:B------:R-:W-:-:S01]  /*9470*/  FADD R2, R140, R2 ;  /* 0x000000028c027221 */ /* 0x000fc20000000000 */
[----:B------:R-:W-:-:S02]  /*9480*/  FADD R0, R139, R0 ;  /* 0x000000008b007221 */ /* 0x000fc40000000000 */
[----:B0-----:R-:W4:Y:S04]  /*9490*/  LDL.LU R126, [R1+0x4dc] ;  /* 0x0004dc00017e7983 */ /* 0x001f280000300800 */
[----:B------:R-:W4:Y:S04]  /*94a0*/  LDL.LU R127, [R1+0x4d8] ;  /* 0x0004d800017f7983 */ /* 0x000f280000300800 */
[----:B------:R0:W-:Y:S04]  /*94b0*/  STL [R1+0x210], R128 ;  /* 0x0002108001007387 */ /* 0x0001e80000100800 */
[----:B0-----:R-:W4:Y:S04]  /*94c0*/  LDL.LU R128, [R1+0x4d4] ;  /* 0x0004d40001807983 */ /* 0x001f280000300800 */
[----:B------:R-:W4:Y:S04]  /*94d0*/  LDL.LU R129, [R1+0x4d0] ;  /* 0x0004d00001817983 */ /* 0x000f280000300800 */
[----:B------:R-:W-:Y:S04]  /*94e0*/  STL [R1+0x214], R150 ;  /* 0x0002149601007387 */ /* 0x000fe80000100800 */
[----:B------:R-:W-:Y:S04]  /*94f0*/  STL [R1+0x218], R146 ;  /* 0x0002189201007387 */ /* 0x000fe80000100800 */
[----:B------:R-:W-:Y:S04]  /*9500*/  STL [R1+0x21c], R143 ;  /* 0x00021c8f01007387 */ /* 0x000fe80000100800 */
[----:B------:R-:W-:Y:S04]  /*9510*/  STL [R1+0x220], R141 ;  /* 0x0002208d01007387 */ /* 0x000fe80000100800 */
[----:B------:R-:W-:Y:S04]  /*9520*/  STL [R1+0x224], R2 ;  /* 0x0002240201007387 */ /* 0x000fe80000100800 */
[----:B------:R-:W-:Y:S04]  /*9530*/  STL [R1+0x228], R0 ;  /* 0x0002280001007387 */ /* 0x000fe80000100800 */
[----:B------:R-:W2:Y:S04]  /*9540*/  LDL.LU R131, [R1+0x238] ;  /* 0x0002380001837983 */ /* 0x000ea80000300800 */
[----:B------:R-:W-:Y:S04]  /*9550*/  STL [R1+0x22c], R137 ;  /* 0x00022c8901007387 */ /* 0x000fe80000100800 */
[----:B------:R0:W-:Y:S04]  /*9560*/  STL [R1+0x230], R133 ;  /* 0x0002308501007387 */ /* 0x0001e80000100800 */
[----:B0-----:R-:W3:Y:S04]  /*9570*/  LDL.LU R133, [R1+0x23c] ;  /* 0x00023c0001857983 */ /* 0x001ee80000300800 */
[----:B------:R-:W4:Y:S04]  /*9580*/  LDL.LU R135, [R1+0x240] ;  /* 0x0002400001877983 */ /* 0x000f280000300800 */
[----:B------:R0:W-:Y:S04]  /*9590*/  STL [R1+0x234], R3 ;  /* 0x0002340301007387 */ /* 0x0001e80000100800 */
        /* <DEDUP_REMOVED lines=11> */
[----:B0-----:R-:W4:Y:S04]  /*9650*/  LDL.LU R3, [R1+0x270] ;  /* 0x0002700001037983 */ /* 0x001f280000300800 */
[----:B------:R-:W4:Y:S04]  /*9660*/  LDL.LU R2, [R1+0x274] ;  /* 0x0002740001027983 */ /* 0x000f280000300800 */
[----:B------:R-:W4:Y:S01]  /*9670*/  LDL.LU R0, [R1+0x278] ;  /* 0x0002780001007983 */ /* 0x000f220000300800 */
[----:B--2---:R-:W-:-:S03]  /*9680*/  FADD R131, R130, R131 ;  /* 0x0000008382837221 */ /* 0x004fc60000000000 */
[----:B------:R-:W2:Y:S04]  /*9690*/  LDL.LU R130, [R1+0x4cc] ;  /* 0x0004cc0001827983 */ /* 0x000ea80000300800 */
[----:B------:R0:W-:Y:S04]  /*96a0*/  STL [R1+0x238], R131 ;  /* 0x0002388301007387 */ /* 0x0001e80000100800 */
[----:B0-----:R-:W2:Y:S01]  /*96b0*/  LDL.LU R131, [R1+0x4c8] ;  /* 0x0004c80001837983 */ /* 0x001ea20000300800 */
[----:B---3--:R-:W-:-:S03]  /*96c0*/  FADD R133, R132, R133 ;  /* 0x0000008584857221 */ /* 0x008fc60000000000 */
[----:B------:R-:W3:Y:S01]  /*96d0*/  LDL.LU R132, [R1+0x4c4] ;  /* 0x0004c40001847983 */ /* 0x000ee20000300800 */
[----:B----4-:R-:W-:-:S03]  /*96e0*/  FADD R135, R134, R135 ;  /* 0x0000008786877221 */ /* 0x010fc60000000000 */
[----:B------:R0:W-:Y:S01]  /*96f0*/  STL [R1+0x23c], R133 ;  /* 0x00023c8501007387 */ /* 0x0001e20000100800 */
[----:B------:R-:W-:-:S03]  /*9700*/  FADD R137, R136, R137 ;  /* 0x0000008988897221 */ /* 0x000fc60000000000 */
[----:B0-----:R-:W4:Y:S01]  /*9710*/  LDL.LU R133, [R1+0x4c0] ;  /* 0x0004c00001857983 */ /* 0x001f220000300800 */
[----:B------:R-:W-:-:S03]  /*9720*/  FADD R150, R151, R150 ;  /* 0x0000009697967221 */ /* 0x000fc60000000000 */
[----:B------:R-:W4:Y:S01]  /*9730*/  LDL.LU R134, [R1+0x4bc] ;  /* 0x0004bc0001867983 */ /* 0x000f220000300800 */
[----:B------:R-:W-:-:S03]  /*9740*/  FADD R148, R149, R148 ;  /* 0x0000009495947221 */ /* 0x000fc60000000000 */
[----:B------:R0:W-:Y:S01]  /*9750*/  STL [R1+0x240], R135 ;  /* 0x0002408701007387 */ /* 0x0001e20000100800 */
[----:B------:R-:W-:-:S01]  /*9760*/  FADD R146, R147, R146 ;  /* 0x0000009293927221 */ /* 0x000fc20000000000 */
[----:B------:R-:W-:Y:S02]  /*9770*/  FADD R144, R145, R144 ;  /* 0x0000009091907221 */ /* 0x000fe40000000000 */
[----:B0-----:R-:W4:Y:S01]  /*9780*/  LDL.LU R135, [R1+0x4b8] ;  /* 0x0004b80001877983 */ /* 0x001f220000300800 */
[----:B------:R-:W-:-:S03]  /*9790*/  FADD R143, R24, R143 ;  /* 0x0000008f188f7221 */ /* 0x000fc60000000000 */
[----:B------:R-:W4:Y:S01]  /*97a0*/  LDL.LU R136, [R1+0x4b4] ;  /* 0x0004b40001887983 */ /* 0x000f220000300800 */
[----:B------:R-:W-:-:S03]  /*97b0*/  FADD R142, R25, R142 ;  /* 0x0000008e198e7221 */ /* 0x000fc60000000000 */
[----:B------:R0:W-:Y:S01]  /*97c0*/  STL [R1+0x244], R137 ;  /* 0x0002448901007387 */ /* 0x0001e20000100800 */
[----:B------:R-:W-:-:S01]  /*97d0*/  FADD R141, R26, R141 ;  /* 0x0000008d1a8d7221 */ /* 0x000fc20000000000 */
[----:B------:R-:W-:Y:S01]  /*97e0*/  FADD R140, R27, R140 ;  /* 0x0000008c1b8c7221 */ /* 0x000fe20000000000 */
[----:B------:R-:W-:-:S01]  /*97f0*/  FADD R139, R28, R139 ;  /* 0x0000008b1c8b7221 */ /* 0x000fc20000000000 */
[----:B0-----:R-:W4:Y:S04]  /*9800*/  LDL.LU R137, [R1+0x4b0] ;  /* 0x0004b00001897983 */ /* 0x001f280000300800 */
[----:B------:R0:W-:Y:S01]  /*9810*/  STL [R1+0x248], R150 ;  /* 0x0002489601007387 */ /* 0x0001e20000100800 */
[----:B------:R-:W-:-:S03]  /*9820*/  FADD R138, R29, R138 ;  /* 0x0000008a1d8a7221 */ /* 0x000fc60000000000 */
[----:B------:R1:W-:Y:S04]  /*9830*/  STL [R1+0x24c], R148 ;  /* 0x00024c9401007387 */ /* 0x0003e80000100800 */
        /* <DEDUP_REMOVED lines=9> */
[----:B------:R1:W-:Y:S04]  /*98d0*/  STL [R1+0x268], R139 ;  /* 0x0002688b01007387 */ /* 0x0003e80000100800 */
[----:B------:R1:W-:Y:S04]  /*98e0*/  STL [R1+0x26c], R138 ;  /* 0x00026c8a01007387 */ /* 0x0003e80000100800 */
[----:B------:R-:W2:Y:S04]  /*98f0*/  LDL.LU R151, [R1+0x27c] ;  /* 0x00027c0001977983 */ /* 0x000ea80000300800 */
[----:B------:R1:W-:Y:S04]  /*9900*/  STL [R1+0x270], R3 ;  /* 0x0002700301007387 */ /* 0x0003e80000100800 */
[----:B0-----:R-:W3:Y:S04]  /*9910*/  LDL.LU R150, [R1+0x280] ;  /* 0x0002800001967983 */ /* 0x001ee80000300800 */
[----:B------:R0:W-:Y:S04]  /*9920*/  STL [R1+0x274], R2 ;  /* 0x0002740201007387 */ /* 0x0001e80000100800 */
[----:B------:R-:W4:Y:S04]  /*9930*/  LDL.LU R149, [R1+0x284] ;  /* 0x0002840001957983 */ /* 0x000f280000300800 */
[----:B------:R0:W-:Y:S04]  /*9940*/  STL [R1+0x278], R0 ;  /* 0x0002780001007387 */ /* 0x0001e80000100800 */
[----:B-1----:R-:W4:Y:S04]  /*9950*/  LDL.LU R148, [R1+0x288] ;  /* 0x0002880001947983 */ /* 0x002f280000300800 */
        /* <DEDUP_REMOVED lines=12> */
[----:B------:R-:W4:Y:S01]  /*9a20*/  LDL.LU R0, [R1+0x2bc] ;  /* 0x0002bc0001007983 */ /* 0x000f220000300800 */
[----:B--2---:R-:W-:-:S01]  /*9a30*/  FADD R151, R33, R151 ;  /* 0x0000009721977221 */ /* 0x004fc20000000000 */
[----:B---3--:R-:W-:-:S04]  /*9a40*/  FADD R150, R34, R150 ;  /* 0x0000009622967221 */ /* 0x008fc80000000000 */
[----:B------:R0:W-:Y:S01]  /*9a50*/  STL [R1+0x27c], R151 ;  /* 0x00027c9701007387 */ /* 0x0001e20000100800 */
[----:B----4-:R-:W-:-:S03]  /*9a60*/  FADD R149, R35, R149 ;  /* 0x0000009523957221 */ /* 0x010fc60000000000 */
[----:B------:R1:W-:Y:S01]  /*9a70*/  STL [R1+0x280], R150 ;  /* 0x0002809601007387 */ /* 0x0003e20000100800 */
[----:B------:R-:W-:-:S03]  /*9a80*/  FADD R148, R36, R148 ;  /* 0x0000009424947221 */ /* 0x000fc60000000000 */
        /* <DEDUP_REMOVED lines=24> */
[----:B0-----:R-:W4:Y:S01]  /*9c10*/  LDL.LU R151, [R1+0x2c0] ;  /* 0x0002c00001977983 */ /* 0x001f220000300800 */
[----:B------:R-:W-:-:S03]  /*9c20*/  FADD R0, R49, R0 ;  /* 0x0000000031007221 */ /* 0x000fc60000000000 */
[----:B------:R0:W-:Y:S04]  /*9c30*/  STL [R1+0x2b4], R3 ;  /* 0x0002b40301007387 */ /* 0x0001e80000100800 */
[----:B-1----:R-:W4:Y:S04]  /*9c40*/  LDL.LU R150, [R1+0x2c4] ;  /* 0x0002c40001967983 */ /* 0x002f280000300800 */
[----:B------:R1:W-:Y:S04]  /*9c50*/  STL [R1+0x2b8], R2 ;  /* 0x0002b80201007387 */ /* 0x0003e80000100800 */
[----:B--2---:R-:W2:Y:S04]  /*9c60*/  LDL.LU R149, [R1+0x2c8] ;  /* 0x0002c80001957983 */ /* 0x004ea80000300800 */
[----:B------:R1:W-:Y:S04]  /*9c70*/  STL [R1+0x2bc], R0 ;  /* 0x0002bc0001007387 */ /* 0x0003e80000100800 */
[----:B---3--:R-:W3:Y:S04]  /*9c80*/  LDL.LU R148, [R1+0x2cc] ;  /* 0x0002cc0001947983 */ /* 0x008ee80000300800 */
[----:B----4-:R-:W4:Y:S04]  /*9c90*/  LDL.LU R147, [R1+0x2d0] ;  /* 0x0002d00001937983 */ /* 0x010f280000300800 */
        /* <DEDUP_REMOVED lines=10> */
[----:B-1----:R-:W4:Y:S04]  /*9d40*/  LDL.LU R2, [R1+0x2fc] ;  /* 0x0002fc0001027983 */ /* 0x002f280000300800 */
[----:B------:R-:W4:Y:S01]  /*9d50*/  LDL.LU R0, [R1+0x300] ;  /* 0x0003000001007983 */ /* 0x000f220000300800 */
[----:B------:R-:W-:-:S01]  /*9d60*/  FADD R151, R50, R151 ;  /* 0x0000009732977221 */ /* 0x000fc20000000000 */
[----:B------:R-:W-:-:S04]  /*9d70*/  FADD R150, R51, R150 ;  /* 0x0000009633967221 */ /* 0x000fc80000000000 */
[----:B------:R0:W-:Y:S01]  /*9d80*/  STL [R1+0x2c0], R151 ;  /* 0x0002c09701007387 */ /* 0x0001e20000100800 */
[----:B--2---:R-:W-:-:S03]  /*9d90*/  FADD R149, R52, R149 ;  /* 0x0000009534957221 */ /* 0x004fc60000000000 */
[----:B------:R1:W-:Y:S01]  /*9da0*/  STL [R1+0x2c4], R150 ;  /* 0x0002c49601007387 */ /* 0x0003e20000100800 */
[----:B---3--:R-:W-:-:S03]  /*9db0*/  FADD R148, R53, R148 ;  /* 0x0000009435947221 */ /* 0x008fc60000000000 */
        /* <DEDUP_REMOVED lines=200> */
[----:B------:R-:W-:Y:S01]  /*aa40*/  STL [R1+0x3d0], R151 ;  /* 0x0003d09701007387 */ /* 0x000fe20000100800 */
[----:B--2---:R-:W-:-:S03]  /*aa50*/  FADD R149, R120, R149 ;  /* 0x0000009578957221 */ /* 0x004fc60000000000 */
[----:B------:R-:W-:Y:S01]  /*aa60*/  STL [R1+0x3d4], R150 ;  /* 0x0003d49601007387 */ /* 0x000fe20000100800 */
[----:B---3--:R-:W-:-:S03]  /*aa70*/  FADD R148, R121, R148 ;  /* 0x0000009479947221 */ /* 0x008fc60000000000 */
[----:B------:R-:W-:Y:S01]  /*aa80*/  STL [R1+0x3d8], R149 ;  /* 0x0003d89501007387 */ /* 0x000fe20000100800 */
[----:B----4-:R-:W-:-:S03]  /*aa90*/  FADD R147, R122, R147 ;  /* 0x000000937a937221 */ /* 0x010fc60000000000 */
[----:B------:R-:W-:Y:S01]  /*aaa0*/  STL [R1+0x3dc], R148 ;  /* 0x0003dc9401007387 */ /* 0x000fe20000100800 */
[----:B------:R-:W-:-:S03]  /*aab0*/  FADD R146, R123, R146 ;  /* 0x000000927b927221 */ /* 0x000fc60000000000 */
        /* <DEDUP_REMOVED lines=18> */
[----:B------:R0:W-:Y:S04]  /*abe0*/  STL [R1+0x404], R138 ;  /* 0x0004048a01007387 */ /* 0x0001e80000100800 */
[----:B0-----:R-:W2:Y:S04]  /*abf0*/  LDL.LU R138, [R1+0x414] ;  /* 0x00041400018a7983 */ /* 0x001ea80000300800 */
[----:B------:R-:W-:Y:S04]  /*ac00*/  STL [R1+0x408], R3 ;  /* 0x0004080301007387 */ /* 0x000fe80000100800 */
[----:B------:R-:W3:Y:S01]  /*ac10*/  LDL.LU R139, [R1+0x418] ;  /* 0x00041800018b7983 */ /* 0x000ee20000300800 */
[----:B------:R-:W-:-:S01]  /*ac20*/  FADD R2, R133, R2 ;  /* 0x0000000285027221 */ /* 0x000fc20000000000 */
[----:B------:R-:W-:-:S04]  /*ac30*/  FADD R0, R134, R0 ;  /* 0x0000000086007221 */ /* 0x000fc80000000000 */
[----:B------:R0:W-:Y:S04]  /*ac40*/  STL [R1+0x40c], R2 ;  /* 0x00040c0201007387 */ /* 0x0001e80000100800 */
        /* <DEDUP_REMOVED lines=16> */
[----:B--2---:R-:W-:-:S05]  /*ad50*/  FADD R138, R135, R138 ;  /* 0x0000008a878a7221 */ /* 0x004fca0000000000 */
[----:B------:R0:W-:Y:S01]  /*ad60*/  STL [R1+0x414], R138 ;  /* 0x0004148a01007387 */ /* 0x0001e20000100800 */
[----:B---3--:R-:W-:-:S03]  /*ad70*/  FADD R139, R136, R139 ;  /* 0x0000008b888b7221 */ /* 0x008fc60000000000 */
[----:B0-----:R-:W2:Y:S04]  /*ad80*/  LDL.LU R138, [R1+0x4ac] ;  /* 0x0004ac00018a7983 */ /* 0x001ea80000300800 */
[----:B------:R0:W-:Y:S04]  /*ad90*/  STL [R1+0x418], R139 ;  /* 0x0004188b01007387 */ /* 0x0001e80000100800 */
[----:B0-----:R-:W3:Y:S01]  /*ada0*/  LDL.LU R139, [R1+0x4a8] ;  /* 0x0004a800018b7983 */ /* 0x001ee20000300800 */
[----:B----4-:R-:W-:-:S05]  /*adb0*/  FADD R140, R137, R140 ;  /* 0x0000008c898c7221 */ /* 0x010fca0000000000 */
[----:B------:R0:W-:Y:S04]  /*adc0*/  STL [R1+0x41c], R140 ;  /* 0x00041c8c01007387 */ /* 0x0001e80000100800 */
[----:B0-----:R-:W4:Y:S01]  /*add0*/  LDL.LU R140, [R1+0x4a4] ;  /* 0x0004a400018c7983 */ /* 0x001f220000300800 */
        /* <DEDUP_REMOVED lines=35> */
[----:B0-----:R0:W5:Y:S01]  /*b010*/  LDL.LU R2, [R1+0x474] ;  /* 0x0004740001027983 */ /* 0x0011620000300800 */
[----:B------:R-:W-:Y:S01]  /*b020*/  UMOV UR6, URZ ;  /* 0x0000003f00067c82 */ /* 0x000fe20008000000 */
[----:B--2---:R-:W-:-:S05]  /*b030*/  FADD R0, R150, R0 ;  /* 0x0000000096007221 */ /* 0x004fca0000000000 */
[----:B------:R1:W-:Y:S01]  /*b040*/  STL [R1+0x450], R0 ;  /* 0x0004500001007387 */ /* 0x0003e20000100800 */
[----:B---3--:R-:W-:-:S03]  /*b050*/  FADD R3, R3, R151 ;  /* 0x0000009703037221 */ /* 0x008fc60000000000 */
[----:B-1----:R0:W5:Y:S04]  /*b060*/  LDL.LU R0, [R1+0x470] ;  /* 0x0004700001007983 */ /* 0x0021680000300800 */
[----:B------:R0:W-:Y:S02]  /*b070*/  STL [R1+0x454], R3 ;  /* 0x0004540301007387 */ /* 0x0001e40000100800 */
.L_x_25:
[----:B------:R-:W-:Y:S05]  /*b080*/  @!P1 BRA `(.L_x_26) ;  /* 0x0000000000049947 */ /* 0x000fea0003800000 */
[----:B------:R-:W-:Y:S01]  /*b090*/  BPT.TRAP 0x1 ;  /* 0x000000040000795c */ /* 0x000fe20000300000 */
.L_x_26:
[----:B------:R-:W-:Y:S02]  /*b0a0*/  UISETP.GT.U32.AND UP0, UPT, UR13, 0x1, UPT ;  /* 0x000000010d00788c */ /* 0x000fe4000bf04070 */
[----:B------:R-:W-:-:S04]  /*b0b0*/  ULEA UR8, UR25, UR11, 0x3 ;  /* 0x0000000b19087291 */ /* 0x000fc8000f8e183f */
[----:B------:R-:W-:Y:S01]  /*b0c0*/  UIADD3 UR8, UR8, 0x70, URZ ;  /* 0x0000007008087890 */ /* 0x000fe2000fffe03f */
[----:B------:R-:W-:-:S03]  /*b0d0*/  PLOP3.LUT P0, PT, PT, PT, UP0, 0x80, 0x0 ;  /* 0x000000000000781c */ /* 0x000fc60003f0f008 */
[----:B------:R-:W-:-:S09]  /*b0e0*/  UPRMT UR8, URZ, 0x654, UR8 ;  /* 0x000006543f087896 */ /* 0x000fd20008000008 */
[----:B------:R-:W-:Y:S01]  /*b0f0*/  SYNCS.ARRIVE.TRANS64.RED.A1T0 RZ, [UR8], RZ ;  /* 0x000000ffffff79a7 */ /* 0x000fe20008100408 */
[----:B------:R-:W-:Y:S05]  /*b100*/  @P0 BRA `(.L_x_27) ;  /* 0x0000000000040947 */ /* 0x000fea0003800000 */
[----:B------:R-:W-:Y:S01]  /*b110*/  BPT.TRAP 0x1 ;  /* 0x000000040000795c */ /* 0x000fe20000300000 */
.L_x_27:
[----:B------:R-:W-:Y:S01]  /*b120*/  UIADD3 UR14, UR14, 0x1, URZ ;  /* 0x000000010e0e7890 */ /* 0x000fe2000fffe03f */
[C---:B-----5:R-:W-:Y:S01]  /*b130*/  ISETP.GT.AND P0, PT, R2.reuse, 0x1, PT ;  /* 0x000000010200780c */ /* 0x060fe20003f04270 */
[----:B------:R-:W-:Y:S01]  /*b140*/  UIADD3 UR25, UR25, 0x1, URZ ;  /* 0x0000000119197890 */ /* 0x000fe2000fffe03f */
[----:B------:R-:W-:Y:S01]  /*b150*/  VIADD R2, R2, 0xffffffff ;  /* 0xffffffff02027836 */ /* 0x000fe20000000000 */
[----:B------:R-:W-:Y:S02]  /*b160*/  UISETP.NE.AND UP0, UPT, UR14, 0xe, UPT ;  /* 0x0000000e0e00788c */ /* 0x000fe4000bf05270 */
[----:B------:R-:W-:Y:S02]  /*b170*/  UISETP.NE.AND UP1, UPT, UR25, 0xe, UPT ;  /* 0x0000000e1900788c */ /* 0x000fe4000bf25270 */
[----:B------:R-:W-:Y:S02]  /*b180*/  USEL UR8, URZ, 0x1, UP0 ;  /* 0x000000013f087887 */ /* 0x000fe40008000000 */
[----:B------:R-:W-:-:S02]  /*b190*/  USEL UR14, UR14, URZ, UP0 ;  /* 0x0000003f0e0e7287 */ /* 0x000fc40008000000 */
[----:B------:R-:W-:Y:S02]  /*b1a0*/  USEL UR25, UR25, URZ, UP1 ;  /* 0x0000003f19197287 */ /* 0x000fe40008800000 */
[----:B------:R-:W-:Y:S01]  /*b1b0*/  LOP3.LUT R0, R0, UR8, RZ, 0x3c, !PT ;  /* 0x0000000800007c12 */ /* 0x000fe2000f8e3cff */
[----:B------:R-:W-:Y:S01]  /*b1c0*/  UMOV UR8, 0x1 ;  /* 0x0000000100087882 */ /* 0x000fe20000000000 */
[----:B------:R-:W-:Y:S08]  /*b1d0*/  @P0 BRA `(.L_x_28) ;  /* 0xffffffb000780947 */ /* 0x000ff0000383ffff */
.L_x_20:
[----:B------:R-:W-:-:S04]  /*b1e0*/  UISETP.NE.AND UP0, UPT, UR6, URZ, UPT ;  /* 0x0000003f0600728c */ /* 0x000fc8000bf05270 */
[----:B------:R-:W-:-:S06]  /*b1f0*/  USEL UR6, URZ, 0x1, !UP0 ;  /* 0x000000013f067887 */ /* 0x000fcc000c000000 */
[----:B------:R-:W-:-:S13]  /*b200*/  ISETP.NE.AND P0, PT, RZ, UR6, PT ;  /* 0x00000006ff007c0c */ /* 0x000fda000bf05270 */
[----:B------:R-:W-:Y:S05]  /*b210*/  @!P0 BRA `(.L_x_29) ;  /* 0x0000003800188947 */ /* 0x000fea0003800000 */
[----:B------:R4:W-:Y:S04]  /*b220*/  STL [R1+0x620], R43 ;  /* 0x0006202b01007387 */ /* 0x0009e80000100800 */
[----:B----4-:R-:W4:Y:S04]  /*b230*/  LDL.LU R43, [R1] ;  /* 0x00000000012b7983 */ /* 0x010f280000300800 */
[----:B------:R5:W-:Y:S04]  /*b240*/  STL [R1+0x61c], R44 ;  /* 0x00061c2c01007387 */ /* 0x000be80000100800 */
[----:B-----5:R-:W5:Y:S04]  /*b250*/  LDL.LU R44, [R1+0x4] ;  /* 0x00000400012c7983 */ /* 0x020f680000300800 */
[----:B------:R0:W-:Y:S04]  /*b260*/  STL [R1+0x618], R45 ;  /* 0x0006182d01007387 */ /* 0x0001e80000100800 */
[----:B0-----:R-:W2:Y:S04]  /*b270*/  LDL.LU R45, [R1+0x8] ;  /* 0x00000800012d7983 */ /* 0x001ea80000300800 */
[----:B------:R0:W-:Y:S04]  /*b280*/  STL [R1+0x614], R46 ;  /* 0x0006142e01007387 */ /* 0x0001e80000100800 */
[----:B0-----:R-:W3:Y:S04]  /*b290*/  LDL.LU R46, [R1+0xc] ;  /* 0x00000c00012e7983 */ /* 0x001ee80000300800 */
        /* <DEDUP_REMOVED lines=140> */
[----:B------:R-:W3:Y:S04]  /*bb60*/  LDL.LU R0, [R1+0x204] ;  /* 0x0002040001007983 */ /* 0x000ee80000300800 */
[----:B------:R-:W3:Y:S04]  /*bb70*/  LDL.LU R2, [R1+0x1b0] ;  /* 0x0001b00001027983 */ /* 0x000ee80000300800 */
[----:B------:R-:W3:Y:S04]  /*bb80*/  LDL.LU R3, [R1+0x208] ;  /* 0x0002080001037983 */ /* 0x000ee80000300800 */
        /* <DEDUP_REMOVED lines=65> */
[----:B0-----:R-:W3:Y:S01]  /*bfa0*/  LDL.LU R149, [R1+0x130] ;  /* 0x0001300001957983 */ /* 0x001ee20000300800 */
[----:B----4-:R-:W-:-:S03]  /*bfb0*/  FADD R4, R43, R4 ;  /* 0x000000042b047221 */ /* 0x010fc60000000000 */
[----:B------:R0:W-:Y:S01]  /*bfc0*/  STL [R1+0x474], R150 ;  /* 0x0004749601007387 */ /* 0x0001e20000100800 */
[----:B-----5:R-:W-:Y:S01]  /*bfd0*/  FADD R5, R44, R5 ;  /* 0x000000052c057221 */ /* 0x020fe20000000000 */
[----:B--2---:R-:W-:Y:S01]  /*bfe0*/  FADD R6, R45, R6 ;  /* 0x000000062d067221 */ /* 0x004fe20000000000 */
[----:B---3--:R-:W-:Y:S01]  /*bff0*/  FADD R7, R46, R7 ;  /* 0x000000072e077221 */ /* 0x008fe20000000000 */
[----:B------:R-:W-:Y:S01]  /*c000*/  FADD R8, R47, R8 ;  /* 0x000000082f087221 */ /* 0x000fe20000000000 */
[----:B0-----:R-:W2:Y:S04]  /*c010*/  LDL.LU R150, [R1+0x12c] ;  /* 0x00012c0001967983 */ /* 0x001ea80000300800 */
[----:B------:R0:W-:Y:S01]  /*c020*/  STL [R1+0x470], R151 ;  /* 0x0004709701007387 */ /* 0x0001e20000100800 */
[----:B------:R-:W-:Y:S01]  /*c030*/  FADD R9, R48, R9 ;  /* 0x0000000930097221 */ /* 0x000fe20000000000 */
[----:B------:R-:W-:Y:S01]  /*c040*/  FADD R10, R49, R10 ;  /* 0x0000000a310a7221 */ /* 0x000fe20000000000 */
[----:B------:R-:W-:Y:S01]  /*c050*/  FADD R11, R50, R11 ;  /* 0x0000000b320b7221 */ /* 0x000fe20000000000 */
[----:B0-----:R-:W3:Y:S04]  /*c060*/  LDL.LU R151, [R1+0x128] ;  /* 0x0001280001977983 */ /* 0x001ee80000300800 */
[----:B------:R-:W4:Y:S04]  /*c070*/  LDL.LU R43, [R1+0x620] ;  /* 0x00062000012b7983 */ /* 0x000f280000300800 */
[----:B------:R-:W5:Y:S04]  /*c080*/  LDL.LU R44, [R1+0x61c] ;  /* 0x00061c00012c7983 */ /* 0x000f680000300800 */
[----:B------:R-:W4:Y:S04]  /*c090*/  LDL.LU R45, [R1+0x618] ;  /* 0x00061800012d7983 */ /* 0x000f280000300800 */
[----:B------:R-:W5:Y:S01]  /*c0a0*/  LDL.LU R46, [R1+0x614] ;  /* 0x00061400012e7983 */ /* 0x000f620000300800 */
[----:B------:R-:W-:-:S03]  /*c0b0*/  FADD R12, R51, R12 ;  /* 0x0000000c330c7221 */ /* 0x000fc60000000000 */
[----:B------:R-:W4:Y:S01]  /*c0c0*/  LDL.LU R47, [R1+0x610] ;  /* 0x00061000012f7983 */ /* 0x000f220000300800 */
[----:B------:R-:W-:-:S03]  /*c0d0*/  FADD R13, R52, R13 ;  /* 0x0000000d340d7221 */ /* 0x000fc60000000000 */
        /* <DEDUP_REMOVED lines=134> */
[----:B------:R-:W4:Y:S04]  /*c940*/  LDL.LU R115, [R1+0x500] ;  /* 0x0005000001737983 */ /* 0x000f280000300800 */
[----:B------:R-:W4:Y:S01]  /*c950*/  LDL.LU R116, [R1+0x4fc] ;  /* 0x0004fc0001747983 */ /* 0x000f220000300800 */
[----:B------:R-:W-:Y:S01]  /*c960*/  FADD R3, R2, R3 ;  /* 0x0000000302037221 */ /* 0x000fe20000000000 */
[----:B------:R-:W-:Y:S01]  /*c970*/  FADD R237, R120, R237 ;  /* 0x000000ed78ed7221 */ /* 0x000fe20000000000 */
[----:B------:R-:W-:Y:S01]  /*c980*/  FADD R236, R121, R236 ;  /* 0x000000ec79ec7221 */ /* 0x000fe20000000000 */
[----:B------:R-:W5:Y:S01]  /*c990*/  LDL.LU R117, [R1+0x1b4] ;  /* 0x0001b40001757983 */ /* 0x000f620000300800 */
[----:B------:R-:W-:Y:S01]  /*c9a0*/  FADD R235, R122, R235 ;  /* 0x000000eb7aeb7221 */ /* 0x000fe20000000000 */
[----:B------:R-:W-:Y:S01]  /*c9b0*/  FADD R234, R123, R234 ;  /* 0x000000ea7bea7221 */ /* 0x000fe20000000000 */
[----:B------:R-:W-:Y:S01]  /*c9c0*/  FADD R233, R124, R233 ;  /* 0x000000e97ce97221 */ /* 0x000fe20000000000 */
[----:B------:R0:W-:Y:S01]  /*c9d0*/  STL [R1+0x200], R118 ;  /* 0x0002007601007387 */ /* 0x0001e20000100800 */
        /* <DEDUP_REMOVED lines=11> */
[----:B0-----:R-:W4:Y:S01]  /*ca90*/  LDL.LU R118, [R1+0x1b8] ;  /* 0x0001b80001767983 */ /* 0x001f220000300800 */
[----:B------:R-:W-:Y:S01]  /*caa0*/  FADD R217, R140, R217 ;  /* 0x000000d98cd97221 */ /* 0x000fe20000000000 */
[----:B------:R-:W-:Y:S01]  /*cab0*/  FADD R223, R134, R223 ;  /* 0x000000df86df7221 */ /* 0x000fe20000000000 */
[----:B------:R-:W-:Y:S01]  /*cac0*/  FADD R216, R141, R216 ;  /* 0x000000d88dd87221 */ /* 0x000fe20000000000 */
[----:B------:R0:W-:Y:S01]  /*cad0*/  STL [R1+0x208], R3 ;  /* 0x0002080301007387 */ /* 0x0001e20000100800 */
[----:B------:R-:W-:Y:S01]  /*cae0*/  FADD R222, R135, R222 ;  /* 0x000000de87de7221 */ /* 0x000fe20000000000 */
[----:B------:R-:W-:Y:S01]  /*caf0*/  FADD R215, R142, R215 ;  /* 0x000000d78ed77221 */ /* 0x000fe20000000000 */
[----:B------:R-:W-:Y:S01]  /*cb00*/  FADD R221, R136, R221 ;  /* 0x000000dd88dd7221 */ /* 0x000fe20000000000 */
[----:B-1----:R-:W4:Y:S01]  /*cb10*/  LDL.LU R0, [R1+0x210] ;  /* 0x0002100001007983 */ /* 0x002f220000300800 */
[----:B------:R-:W-:Y:S01]  /*cb20*/  FADD R214, R143, R214 ;  /* 0x000000d68fd67221 */ /* 0x000fe20000000000 */
[----:B------:R-:W-:Y:S01]  /*cb30*/  FADD R220, R137, R220 ;  /* 0x000000dc89dc7221 */ /* 0x000fe20000000000 */
[----:B------:R-:W-:Y:S01]  /*cb40*/  FADD R213, R144, R213 ;  /* 0x000000d590d57221 */ /* 0x000fe20000000000 */
[----:B------:R-:W4:Y:S01]  /*cb50*/  LDL.LU R119, [R1+0x1bc] ;  /* 0x0001bc0001777983 */ /* 0x000f220000300800 */
[----:B------:R-:W-:Y:S01]  /*cb60*/  FADD R219, R138, R219 ;  /* 0x000000db8adb7221 */ /* 0x000fe20000000000 */
[----:B------:R-:W-:Y:S01]  /*cb70*/  FADD R212, R145, R212 ;  /* 0x000000d491d47221 */ /* 0x000fe20000000000 */
[----:B------:R-:W-:Y:S01]  /*cb80*/  FADD R218, R139, R218 ;  /* 0x000000da8bda7221 */ /* 0x000fe20000000000 */
[----:B------:R-:W4:Y:S01]  /*cb90*/  LDL.LU R2, [R1+0x214] ;  /* 0x0002140001027983 */ /* 0x000f220000300800 */
[----:B------:R-:W-:Y:S01]  /*cba0*/  FADD R211, R146, R211 ;  /* 0x000000d392d37221 */ /* 0x000fe20000000000 */
[----:B---3--:R-:W-:Y:S01]  /*cbb0*/  FADD R206, R151, R206 ;  /* 0x000000ce97ce7221 */ /* 0x008fe20000000000 */
[----:B------:R-:W-:Y:S01]  /*cbc0*/  FADD R210, R147, R210 ;  /* 0x000000d293d27221 */ /* 0x000fe20000000000 */
[----:B------:R-:W3:Y:S01]  /*cbd0*/  LDL.LU R120, [R1+0x1c0] ;  /* 0x0001c00001787983 */ /* 0x000ee20000300800 */
[----:B--2---:R-:W-:Y:S01]  /*cbe0*/  FADD R207, R150, R207 ;  /* 0x000000cf96cf7221 */ /* 0x004fe20000000000 */
[----:B------:R-:W-:-:S02]  /*cbf0*/  FADD R209, R148, R209 ;  /* 0x000000d194d17221 */ /* 0x000fc40000000000 */
[----:B0-----:R-:W3:Y:S04]  /*cc00*/  LDL.LU R3, [R1+0x218] ;  /* 0x0002180001037983 */ /* 0x001ee80000300800 */
[----:B------:R-:W2:Y:S04]  /*cc10*/  LDL.LU R121, [R1+0x1c4] ;  /* 0x0001c40001797983 */ /* 0x000ea80000300800 */
        /* <DEDUP_REMOVED lines=28> */
[----:B------:R-:W2:Y:S01]  /*cde0*/  LDL.LU R148, [R1+0x254] ;  /* 0x0002540001947983 */ /* 0x000ea20000300800 */
[----:B-----5:R-:W-:-:S03]  /*cdf0*/  FADD R149, R117, R149 ;  /* 0x0000009575957221 */ /* 0x020fc60000000000 */
[----:B------:R-:W5:Y:S04]  /*ce00*/  LDL.LU R117, [R1+0x4f8] ;  /* 0x0004f80001757983 */ /* 0x000f680000300800 */
[----:B------:R0:W-:Y:S04]  /*ce10*/  STL [R1+0x20c], R149 ;  /* 0x00020c9501007387 */ /* 0x0001e80000100800 */
[----:B0-----:R-:W5:Y:S01]  /*ce20*/  LDL.LU R149, [R1+0x258] ;  /* 0x0002580001957983 */ /* 0x001f620000300800 */
[----:B----4-:R-:W-:-:S03]  /*ce30*/  FADD R0, R118, R0 ;  /* 0x0000000076007221 */ /* 0x010fc60000000000 */
[----:B------:R-:W4:Y:S01]  /*ce40*/  LDL.LU R118, [R1+0x4f4] ;  /* 0x0004f40001767983 */ /* 0x000f220000300800 */
[----:B------:R-:W-:-:S03]  /*ce50*/  FADD R2, R119, R2 ;  /* 0x0000000277027221 */ /* 0x000fc60000000000 */
[----:B------:R0:W-:Y:S01]  /*ce60*/  STL [R1+0x210], R0 ;  /* 0x0002100001007387 */ /* 0x0001e20000100800 */
[----:B---3--:R-:W-:-:S03]  /*ce70*/  FADD R3, R120, R3 ;  /* 0x0000000378037221 */ /* 0x008fc60000000000 */
[----:B0-----:R-:W3:Y:S04]  /*ce80*/  LDL.LU R0, [R1+0x25c] ;  /* 0x00025c0001007983 */ /* 0x001ee80000300800 */
[----:B------:R-:W4:Y:S01]  /*ce90*/  LDL.LU R119, [R1+0x4f0] ;  /* 0x0004f00001777983 */ /* 0x000f220000300800 */
[----:B--2---:R-:W-:-:S03]  /*cea0*/  FADD R122, R121, R122 ;  /* 0x0000007a797a7221 */ /* 0x004fc60000000000 */
[----:B------:R0:W-:Y:S01]  /*ceb0*/  STL [R1+0x214], R2 ;  /* 0x0002140201007387 */ /* 0x0001e20000100800 */
[----:B------:R-:W-:-:S03]  /*cec0*/  FADD R124, R123, R124 ;  /* 0x0000007c7b7c7221 */ /* 0x000fc60000000000 */
[----:B0-----:R-:W2:Y:S04]  /*ced0*/  LDL.LU R2, [R1+0x260] ;  /* 0x0002600001027983 */ /* 0x001ea80000300800 */
[----:B------:R-:W4:Y:S04]  /*cee0*/  LDL.LU R120, [R1+0x4ec] ;  /* 0x0004ec0001787983 */ /* 0x000f280000300800 */
[----:B------:R0:W-:Y:S01]  /*cef0*/  STL [R1+0x218], R3 ;  /* 0x0002180301007387 */ /* 0x0001e20000100800 */
[----:B------:R-:W-:Y:S01]  /*cf00*/  FADD R126, R125, R126 ;  /* 0x0000007e7d7e7221 */ /* 0x000fe20000000000 */
[----:B------:R-:W-:-:S02]  /*cf10*/  FADD R128, R127, R128 ;  /* 0x000000807f807221 */ /* 0x000fc40000000000 */
[----:B0-----:R-:W4:Y:S04]  /*cf20*/  LDL.LU R3, [R1+0x264] ;  /* 0x0002640001037983 */ /* 0x001f280000300800 */
[----:B------:R-:W4:Y:S04]  /*cf30*/  LDL.LU R121, [R1+0x4e8] ;  /* 0x0004e80001797983 */ /* 0x000f280000300800 */
[----:B------:R0:W-:Y:S01]  /*cf40*/  STL [R1+0x21c], R122 ;  /* 0x00021c7a01007387 */ /* 0x0001e20000100800 */
[----:B------:R-:W-:-:S03]  /*cf50*/  FADD R130, R129, R130 ;  /* 0x0000008281827221 */ /* 0x000fc60000000000 */
        /* <DEDUP_REMOVED lines=42> */
[----:B------:R0:W-:Y:S04]  /*d200*/  STL [R1+0x248], R145 ;  /* 0x0002489101007387 */ /* 0x0001e80000100800 */
[----:B0-----:R-:W4:Y:S04]  /*d210*/  LDL.LU R145, [R1+0x27c] ;  /* 0x00027c0001917983 */ /* 0x001f280000300800 */
[----:B------:R-:W4:Y:S04]  /*d220*/  LDL.LU R139, [R1+0x4a0] ;  /* 0x0004a000018b7983 */ /* 0x000f280000300800 */
[----:B------:R0:W-:Y:S04]  /*d230*/  STL [R1+0x24c], R146 ;  /* 0x00024c9201007387 */ /* 0x0001e80000100800 */
[----:B0-----:R-:W4:Y:S04]  /*d240*/  LDL.LU R146, [R1+0x280] ;  /* 0x0002800001927983 */ /* 0x001f280000300800 */
[----:B------:R0:W-:Y:S01]  /*d250*/  STL [R1+0x250], R147 ;  /* 0x0002509301007387 */ /* 0x0001e20000100800 */
[----:B-----5:R-:W-:-:S03]  /*d260*/  FADD R149, R24, R149 ;  /* 0x0000009518957221 */ /* 0x020fc60000000000 */
[----:B0-----:R-:W5:Y:S04]  /*d270*/  LDL.LU R147, [R1+0x284] ;  /* 0x0002840001937983 */ /* 0x001f680000300800 */
[----:B------:R0:W-:Y:S04]  /*d280*/  STL [R1+0x254], R148 ;  /* 0x0002549401007387 */ /* 0x0001e80000100800 */
[----:B0-----:R-:W5:Y:S04]  /*d290*/  LDL.LU R148, [R1+0x288] ;  /* 0x0002880001947983 */ /* 0x001f680000300800 */
[----:B------:R0:W-:Y:S04]  /*d2a0*/  STL [R1+0x258], R149 ;  /* 0x0002589501007387 */ /* 0x0001e80000100800 */
[----:B0-----:R-:W5:Y:S04]  /*d2b0*/  LDL.LU R149, [R1+0x28c] ;  /* 0x00028c0001957983 */ /* 0x001f680000300800 */
[----:B------:R-:W5:Y:S04]  /*d2c0*/  LDL.LU R150, [R1+0x290] ;  /* 0x0002900001967983 */ /* 0x000f680000300800 */
[----:B------:R-:W5:Y:S01]  /*d2d0*/  LDL.LU R151, [R1+0x294] ;  /* 0x0002940001977983 */ /* 0x000f620000300800 */
[----:B---3--:R-:W-:Y:S01]  /*d2e0*/  FADD R0, R25, R0 ;  /* 0x0000000019007221 */ /* 0x008fe20000000000 */
[----:B--2---:R-:W-:-:S04]  /*d2f0*/  FADD R2, R26, R2 ;  /* 0x000000021a027221 */ /* 0x004fc80000000000 */
[----:B------:R0:W-:Y:S01]  /*d300*/  STL [R1+0x25c], R0 ;  /* 0x00025c0001007387 */ /* 0x0001e20000100800 */
[----:B----4-:R-:W-:-:S03]  /*d310*/  FADD R3, R27, R3 ;  /* 0x000000031b037221 */ /* 0x010fc60000000000 */
[----:B------:R-:W2:Y:S04]  /*d320*/  LDL.LU R27, [R1+0x2c8] ;  /* 0x0002c800011b7983 */ /* 0x000ea80000300800 */
[----:B------:R1:W-:Y:S04]  /*d330*/  STL [R1+0x260], R2 ;  /* 0x0002600201007387 */ /* 0x0003e80000100800 */
[----:B------:R-:W3:Y:S04]  /*d340*/  LDL.LU R26, [R1+0x2cc] ;  /* 0x0002cc00011a7983 */ /* 0x000ee80000300800 */
[----:B------:R-:W4:Y:S04]  /*d350*/  LDL.LU R25, [R1+0x2d0] ;  /* 0x0002d00001197983 */ /* 0x000f280000300800 */
[----:B------:R1:W-:Y:S04]  /*d360*/  STL [R1+0x264], R3 ;  /* 0x0002640301007387 */ /* 0x0003e80000100800 */
[----:B------:R-:W4:Y:S04]  /*d370*/  LDL.LU R24, [R1+0x2d4] ;  /* 0x0002d40001187983 */ /* 0x000f280000300800 */
[----:B0-----:R-:W4:Y:S04]  /*d380*/  LDL.LU R0, [R1+0x2d8] ;  /* 0x0002d80001007983 */ /* 0x001f280000300800 */
[----:B-1----:R-:W4:Y:S04]  /*d390*/  LDL.LU R2, [R1+0x2dc] ;  /* 0x0002dc0001027983 */ /* 0x002f280000300800 */
[----:B------:R-:W4:Y:S01]  /*d3a0*/  LDL.LU R3, [R1+0x2e0] ;  /* 0x0002e00001037983 */ /* 0x000f220000300800 */
[----:B------:R-:W-:-:S05]  /*d3b0*/  FADD R140, R28, R140 ;  /* 0x0000008c1c8c7221 */ /* 0x000fca0000000000 */
[----:B------:R0:W-:Y:S04]  /*d3c0*/  STL [R1+0x268], R140 ;  /* 0x0002688c01007387 */ /* 0x0001e80000100800 */
[----:B0-----:R-:W4:Y:S01]  /*d3d0*/  LDL.LU R140, [R1+0x49c] ;  /* 0x00049c00018c7983 */ /* 0x001f220000300800 */
[----:B------:R-:W-:-:S03]  /*d3e0*/  FADD R141, R29, R141 ;  /* 0x0000008d1d8d7221 */ /* 0x000fc60000000000 */
[----:B------:R-:W4:Y:S04]  /*d3f0*/  LDL.LU R28, [R1+0x2c4] ;  /* 0x0002c400011c7983 */ /* 0x000f280000300800 */
        /* <DEDUP_REMOVED lines=20> */
[----:B------:R0:W-:Y:S01]  /*d540*/  STL [R1+0x280], R146 ;  /* 0x0002809201007387 */ /* 0x0001e20000100800 */
[----:B-----5:R-:W-:-:S03]  /*d550*/  FADD R147, R35, R147 ;  /* 0x0000009323937221 */ /* 0x020fc60000000000 */
[----:B0-----:R-:W5:Y:S04]  /*d560*/  LDL.LU R146, [R1+0x484] ;  /* 0x0004840001927983 */ /* 0x001f680000300800 */
[----:B------:R-:W5:Y:S04]  /*d570*/  LDL.LU R34, [R1+0x2ac] ;  /* 0x0002ac0001227983 */ /* 0x000f680000300800 */
[----:B------:R0:W-:Y:S01]  /*d580*/  STL [R1+0x284], R147 ;  /* 0x0002849301007387 */ /* 0x0001e20000100800 */
[----:B------:R-:W-:-:S03]  /*d590*/  FADD R148, R36, R148 ;  /* 0x0000009424947221 */ /* 0x000fc60000000000 */
[----:B0-----:R-:W5:Y:S04]  /*d5a0*/  LDL.LU R147, [R1+0x480] ;  /* 0x0004800001937983 */ /* 0x001f680000300800 */
[----:B------:R-:W5:Y:S01]  /*d5b0*/  LDL.LU R35, [R1+0x2a8] ;  /* 0x0002a80001237983 */ /* 0x000f620000300800 */
[----:B------:R-:W-:-:S03]  /*d5c0*/  FADD R149, R37, R149 ;  /* 0x0000009525957221 */ /* 0x000fc60000000000 */
[----:B------:R0:W-:Y:S01]  /*d5d0*/  STL [R1+0x288], R148 ;  /* 0x0002889401007387 */ /* 0x0001e20000100800 */
[----:B------:R-:W-:Y:S01]  /*d5e0*/  FADD R150, R38, R150 ;  /* 0x0000009626967221 */ /* 0x000fe20000000000 */
[----:B------:R-:W-:Y:S02]  /*d5f0*/  FADD R151, R39, R151 ;  /* 0x0000009727977221 */ /* 0x000fe40000000000 */
[----:B0-----:R-:W5:Y:S04]  /*d600*/  LDL.LU R148, [R1+0x47c] ;  /* 0x00047c0001947983 */ /* 0x001f680000300800 */
[----:B------:R-:W5:Y:S04]  /*d610*/  LDL.LU R36, [R1+0x2a4] ;  /* 0x0002a40001247983 */ /* 0x000f680000300800 */
[----:B------:R0:W-:Y:S04]  /*d620*/  STL [R1+0x28c], R149 ;  /* 0x00028c9501007387 */ /* 0x0001e80000100800 */
[----:B0-----:R-:W5:Y:S04]  /*d630*/  LDL.LU R149, [R1+0x478] ;  /* 0x0004780001957983 */ /* 0x001f680000300800 */
[----:B------:R-:W5:Y:S04]  /*d640*/  LDL.LU R37, [R1+0x2a0] ;  /* 0x0002a00001257983 */ /* 0x000f680000300800 */
[----:B------:R0:W-:Y:S04]  /*d650*/  STL [R1+0x290], R150 ;  /* 0x0002909601007387 */ /* 0x0001e80000100800 */
[----:B0-----:R-:W5:Y:S04]  /*d660*/  LDL.LU R150, [R1+0x474] ;  /* 0x0004740001967983 */ /* 0x001f680000300800 */
[----:B------:R-:W5:Y:S04]  /*d670*/  LDL.LU R38, [R1+0x29c] ;  /* 0x00029c0001267983 */ /* 0x000f680000300800 */
[----:B------:R0:W-:Y:S04]  /*d680*/  STL [R1+0x294], R151 ;  /* 0x0002949701007387 */ /* 0x0001e80000100800 */
[----:B0-----:R-:W5:Y:S04]  /*d690*/  LDL.LU R151, [R1+0x470] ;  /* 0x0004700001977983 */ /* 0x001f680000300800 */
[----:B------:R-:W5:Y:S01]  /*d6a0*/  LDL.LU R39, [R1+0x298] ;  /* 0x0002980001277983 */ /* 0x000f620000300800 */
[----:B--2---:R-:W-:Y:S01]  /*d6b0*/  FADD R27, R52, R27 ;  /* 0x0000001b341b7221 */ /* 0x004fe20000000000 */
[----:B---3--:R-:W-:Y:S01]  /*d6c0*/  FADD R26, R53, R26 ;  /* 0x0000001a351a7221 */ /* 0x008fe20000000000 */
[----:B----4-:R-:W-:Y:S01]  /*d6d0*/  FADD R25, R54, R25 ;  /* 0x0000001936197221 */ /* 0x010fe20000000000 */
[----:B------:R-:W-:Y:S01]  /*d6e0*/  FADD R24, R55, R24 ;  /* 0x0000001837187221 */ /* 0x000fe20000000000 */
        /* <DEDUP_REMOVED lines=9> */
[----:B-----5:R-:W-:Y:S01]  /*d780*/  FADD R34, R45, R34 ;  /* 0x000000222d227221 */ /* 0x020fe20000000000 */
[----:B------:R-:W-:Y:S01]  /*d790*/  FADD R35, R44, R35 ;  /* 0x000000232c237221 */ /* 0x000fe20000000000 */
[----:B------:R-:W-:Y:S01]  /*d7a0*/  FADD R36, R43, R36 ;  /* 0x000000242b247221 */ /* 0x000fe20000000000 */
[----:B------:R-:W-:Y:S01]  /*d7b0*/  FADD R37, R42, R37 ;  /* 0x000000252a257221 */ /* 0x000fe20000000000 */
[----:B------:R-:W-:Y:S01]  /*d7c0*/  FADD R38, R41, R38 ;  /* 0x0000002629267221 */ /* 0x000fe20000000000 */
[----:B------:R-:W-:-:S05]  /*d7d0*/  FADD R39, R40, R39 ;  /* 0x0000002728277221 */ /* 0x000fca0000000000 */
[----:B------:R0:W-:Y:S04]  /*d7e0*/  STL [R1+0x298], R39 ;  /* 0x0002982701007387 */ /* 0x0001e80000100800 */
        /* <DEDUP_REMOVED lines=15> */
[----:B------:R-:W5:Y:S04]  /*d8e0*/  LDL.LU R51, [R1+0x2e4] ;  /* 0x0002e40001337983 */ /* 0x000f680000300800 */
[----:B------:R5:W-:Y:S04]  /*d8f0*/  STL [R1+0x2d8], R0 ;  /* 0x0002d80001007387 */ /* 0x000be80000100800 */
[----:B------:R-:W5:Y:S04]  /*d900*/  LDL.LU R50, [R1+0x2e8] ;  /* 0x0002e80001327983 */ /* 0x000f680000300800 */
[----:B------:R5:W-:Y:S04]  /*d910*/  STL [R1+0x2dc], R2 ;  /* 0x0002dc0201007387 */ /* 0x000be80000100800 */
[----:B------:R-:W5:Y:S04]  /*d920*/  LDL.LU R49, [R1+0x2ec] ;  /* 0x0002ec0001317983 */ /* 0x000f680000300800 */
[----:B------:R5:W-:Y:S04]  /*d930*/  STL [R1+0x2e0], R3 ;  /* 0x0002e00301007387 */ /* 0x000be80000100800 */
[----:B------:R-:W5:Y:S04]  /*d940*/  LDL.LU R48, [R1+0x2f0] ;  /* 0x0002f00001307983 */ /* 0x000f680000300800 */
        /* <DEDUP_REMOVED lines=8> */
[----:B0-----:R-:W5:Y:S04]  /*d9d0*/  LDL.LU R39, [R1+0x314] ;  /* 0x0003140001277983 */ /* 0x001f680000300800 */
[----:B-1----:R-:W5:Y:S04]  /*d9e0*/  LDL.LU R38, [R1+0x318] ;  /* 0x0003180001267983 */ /* 0x002f680000300800 */
[----:B--2---:R-:W2:Y:S04]  /*d9f0*/  LDL.LU R37, [R1+0x31c] ;  /* 0x00031c0001257983 */ /* 0x004ea80000300800 */
[----:B---3--:R-:W3:Y:S04]  /*da00*/  LDL.LU R36, [R1+0x320] ;  /* 0x0003200001247983 */ /* 0x008ee80000300800 */
[----:B----4-:R-:W4:Y:S04]  /*da10*/  LDL.LU R35, [R1+0x324] ;  /* 0x0003240001237983 */ /* 0x010f280000300800 */
[----:B-----5:R-:W5:Y:S04]  /*da20*/  LDL.LU R34, [R1+0x328] ;  /* 0x0003280001227983 */ /* 0x020f680000300800 */
        /* <DEDUP_REMOVED lines=12> */
[----:B------:R-:W5:Y:S01]  /*daf0*/  LDL.LU R3, [R1+0x35c] ;  /* 0x00035c0001037983 */ /* 0x000f620000300800 */
[----:B------:R-:W-:Y:S01]  /*db00*/  FADD R51, R59, R51 ;  /* 0x000000333b337221 */ /* 0x000fe20000000000 */
[----:B------:R-:W-:-:S04]  /*db10*/  FADD R50, R60, R50 ;  /* 0x000000323c327221 */ /* 0x000fc80000000000 */
        /* <DEDUP_REMOVED lines=25> */
[----:B--2---:R-:W-:-:S03]  /*dcb0*/  FADD R37, R73, R37 ;  /* 0x0000002549257221 */ /* 0x004fc60000000000 */
[----:B------:R2:W-:Y:S01]  /*dcc0*/  STL [R1+0x318], R38 ;  /* 0x0003182601007387 */ /* 0x0005e20000100800 */
[----:B---3--:R-:W-:-:S03]  /*dcd0*/  FADD R36, R74, R36 ;  /* 0x000000244a247221 */ /* 0x008fc60000000000 */
[----:B------:R3:W-:Y:S01]  /*dce0*/  STL [R1+0x31c], R37 ;  /* 0x00031c2501007387 */ /* 0x0007e20000100800 */
[----:B----4-:R-:W-:-:S03]  /*dcf0*/  FADD R35, R75, R35 ;  /* 0x000000234b237221 */ /* 0x010fc60000000000 */
[----:B------:R4:W-:Y:S01]  /*dd00*/  STL [R1+0x320], R36 ;  /* 0x0003202401007387 */ /* 0x0009e20000100800 */
[----:B-----5:R-:W-:-:S03]  /*dd10*/  FADD R34, R76, R34 ;  /* 0x000000224c227221 */ /* 0x020fc60000000000 */
        /* <DEDUP_REMOVED lines=24> */
[----:B0-----:R-:W5:Y:S01]  /*dea0*/  LDL.LU R51, [R1+0x360] ;  /* 0x0003600001337983 */ /* 0x001f620000300800 */
[----:B------:R-:W-:-:S03]  /*deb0*/  FADD R3, R89, R3 ;  /* 0x0000000359037221 */ /* 0x000fc60000000000 */
[----:B------:R0:W-:Y:S04]  /*dec0*/  STL [R1+0x354], R0 ;  /* 0x0003540001007387 */ /* 0x0001e80000100800 */
[----:B-1----:R-:W5:Y:S04]  /*ded0*/  LDL.LU R50, [R1+0x364] ;  /* 0x0003640001327983 */ /* 0x002f680000300800 */
        /* <DEDUP_REMOVED lines=181> */
[----:B------:R-:W-:Y:S01]  /*ea30*/  FADD R2, R150, R2 ;  /* 0x0000000296027221 */ /* 0x000fe20000000000 */
[----:B------:R-:W-:-:S05]  /*ea40*/  FADD R3, R3, R151 ;  /* 0x0000009703037221 */ /* 0x000fca0000000000 */
[----:B------:R0:W-:Y:S04]  /*ea50*/  STL [R1+0x454], R3 ;  /* 0x0004540301007387 */ /* 0x0001e80000100800 */
[----:B------:R0:W-:Y:S04]  /*ea60*/  STL [R1+0x44c], R0 ;  /* 0x00044c0001007387 */ /* 0x0001e80000100800 */
[----:B------:R0:W-:Y:S02]  /*ea70*/  STL [R1+0x450], R2 ;  /* 0x0004500201007387 */ /* 0x0001e40000100800 */
.L_x_29:
[----:B0-----:R-:W0:Y:S02]  /*ea80*/  LDC R0, c[0x0][0x28c] ;  /* 0x0000a300ff007b82 */ /* 0x001e240000000800 */
[----:B0-----:R-:W-:-:S13]  /*ea90*/  ISETP.GE.AND P0, PT, R0, 0x1, PT ;  /* 0x000000010000780c */ /* 0x001fda0003f06270 */
[----:B------:R-:W-:Y:S05]  /*eaa0*/  @!P0 BRA `(.L_x_30) ;  /* 0x00000000004c8947 */ /* 0x000fea0003800000 */
[----:B------:R-:W-:-:S06]  /*eab0*/  UISETP.NE.AND UP0, UPT, UR24, 0x3, UPT ;  /* 0x000000031800788c */ /* 0x000fcc000bf05270 */
[----:B------:R-:W-:-:S13]  /*eac0*/  PLOP3.LUT P0, PT, PT, PT, UP0, 0x80, 0x0 ;  /* 0x000000000000781c */ /* 0x000fda0003f0f008 */
[----:B------:R-:W-:Y:S05]  /*ead0*/  @!P0 BRA `(.L_x_31) ;  /* 0x0000000000048947 */ /* 0x000fea0003800000 */
[----:B------:R-:W-:Y:S01]  /*eae0*/  BPT.TRAP 0x1 ;  /* 0x000000040000795c */ /* 0x000fe20000300000 */
.L_x_31:
[----:B------:R-:W-:-:S04]  /*eaf0*/  UISETP.LT.AND UP0, UPT, UR9, 0x1, UPT ;  /* 0x000000010900788c */ /* 0x000fc8000bf01270 */
[----:B------:R-:W-:Y:S02]  /*eb00*/  USEL UR8, UR9, 0x1, UP0 ;  /* 0x0000000109087887 */ /* 0x000fe40008000000 */
[----:B------:R-:W-:Y:S02]  /*eb10*/  UISETP.GT.U32.AND UP0, UPT, UR13, 0x1, UPT ;  /* 0x000000010d00788c */ /* 0x000fe4000bf04070 */
[----:B------:R-:W-:-:S04]  /*eb20*/  UIADD3 UR8, UR5, UR9, -UR8 ;  /* 0x0000000905087290 */ /* 0x000fc8000fffe808 */
[----:B------:R-:W-:Y:S01]  /*eb30*/  USHF.R.U32.HI UR6, URZ, 0x1, UR8 ;  /* 0x000000013f067899 */ /* 0x000fe20008011608 */
[----:B------:R-:W-:-:S03]  /*eb40*/  PLOP3.LUT P0, PT, PT, PT, UP0, 0x80, 0x0 ;  /* 0x000000000000781c */ /* 0x000fc60003f0f008 */
[----:B------:R-:W-:-:S04]  /*eb50*/  UIMAD.WIDE.U32 UR6, UR6, -0x6db6db6d, URZ ;  /* 0x92492493060678a5 */ /* 0x000fc8000f8e003f */
[----:B------:R-:W-:-:S04]  /*eb60*/  USHF.R.U32.HI UR6, URZ, 0x2, UR7 ;  /* 0x000000023f067899 */ /* 0x000fc80008011607 */
[----:B------:R-:W-:-:S04]  /*eb70*/  UIMAD UR8, UR6, -0xe, UR8 ;  /* 0xfffffff2060878a4 */ /* 0x000fc8000f8e0208 */
[----:B------:R-:W-:-:S04]  /*eb80*/  ULEA UR8, UR8, UR11, 0x3 ;  /* 0x0000000b08087291 */ /* 0x000fc8000f8e183f */
[----:B------:R-:W-:-:S04]  /*eb90*/  UIADD3 UR8, UR8, 0x70, URZ ;  /* 0x0000007008087890 */ /* 0x000fc8000fffe03f */
[----:B------:R-:W-:-:S09]  /*eba0*/  UPRMT UR8, URZ, 0x654, UR8 ;  /* 0x000006543f087896 */ /* 0x000fd20008000008 */
[----:B------:R-:W-:Y:S01]  /*ebb0*/  SYNCS.ARRIVE.TRANS64.RED.A1T0 RZ, [UR8], RZ ;  /* 0x000000ffffff79a7 */ /* 0x000fe20008100408 */
[----:B------:R-:W-:Y:S05]  /*ebc0*/  @P0 BRA `(.L_x_30) ;  /* 0x0000000000040947 */ /* 0x000fea0003800000 */
[----:B------:R-:W-:Y:S01]  /*ebd0*/  BPT.TRAP 0x1 ;  /* 0x000000040000795c */ /* 0x000fe20000300000 */
.L_x_30:
[----:B------:R-:W4:Y:S01]  /*ebe0*/  LDL.LU R26, [R1+0x464] ;  /* 0x00046400011a7983 */ /* 0x000f220000300800 */
[----:B------:R-:W0:Y:S01]  /*ebf0*/  LDC R3, c[0x0][0x288] ;  /* 0x0000a200ff037b82 */ /* 0x000e220000000800 */
[----:B------:R-:W5:Y:S01]  /*ec00*/  S2R R25, SR_TID.X ;  /* 0x0000000000197919 */ /* 0x000f620000002100 */
[----:B------:R-:W-:Y:S02]  /*ec10*/  UIADD3 UR11, UR9, UR5, URZ ;  /* 0x00000005090b7290 */ /* 0x000fe4000fffe03f */
[----:B------:R-:W-:Y:S01]  /*ec20*/  USHF.R.S32.HI UR12, URZ, 0x1f, UR10 ;  /* 0x0000001f3f0c7899 */ /* 0x000fe2000801140a */
[----:B------:R-:W2:Y:S01]  /*ec30*/  LDL.LU R24, [R1+0x460] ;  /* 0x0004600001187983 */ /* 0x000ea20000300800 */
[----:B------:R-:W-:Y:S01]  /*ec40*/  UISETP.GT.U32.AND UP0, UPT, UR11, 0xd, UPT ;  /* 0x0000000d0b00788c */ /* 0x000fe2000bf04070 */
[----:B------:R-:W-:Y:S01]  /*ec50*/  IMAD.MOV.U32 R39, RZ, RZ, -0x1 ;  /* 0xffffffffff277424 */ /* 0x000fe200078e00ff */
[----:B------:R-:W-:Y:S01]  /*ec60*/  ULDC UR6, c[0x0][0x284] ;  /* 0x0000a10000067ab9 */ /* 0x000fe20000000800 */
[----:B------:R-:W-:Y:S01]  /*ec70*/  ULDC.64 UR14, c[0x0][0x5d0] ;  /* 0x00017400000e7ab9 */ /* 0x000fe20000000a00 */
[----:B------:R-:W-:-:S02]  /*ec80*/  UISETP.LT.U32.AND UP0, UPT, UR9, 0xe, UP0 ;  /* 0x0000000e0900788c */ /* 0x000fc40008701070 */
[----:B------:R-:W-:Y:S02]  /*ec90*/  UIMAD UR5, UR12, UR14, URZ ;  /* 0x0000000e0c0572a4 */ /* 0x000fe4000f8e023f */
[----:B------:R-:W-:Y:S02]  /*eca0*/  UISETP.GE.U32.AND UP1, UPT, UR9, 0xe, UPT ;  /* 0x0000000e0900788c */ /* 0x000fe4000bf26070 */
[----:B------:R-:W-:Y:S02]  /*ecb0*/  UIMAD UR8, UR10, UR15, UR5 ;  /* 0x0000000f0a0872a4 */ /* 0x000fe4000f8e0205 */
[----:B------:R-:W-:-:S04]  /*ecc0*/  USEL UR5, URZ, 0x1, !UP0 ;  /* 0x000000013f057887 */ /* 0x000fc8000c000000 */
[----:B------:R-:W-:Y:S01]  /*ecd0*/  ULOP3.LUT UR4, UR4, UR5, URZ, 0x3c, !UPT ;  /* 0x0000000504047292 */ /* 0x000fe2000f8e3c3f */
[C---:B-----5:R-:W-:Y:S01]  /*ece0*/  LOP3.LUT R2, R25.reuse, 0x3, RZ, 0xc0, !PT ;  /* 0x0000000319027812 */ /* 0x060fe200078ec0ff */
[----:B------:R-:W-:Y:S01]  /*ecf0*/  IMAD.SHL.U32 R30, R25, 0x2, RZ ;  /* 0x00000002191e7824 */ /* 0x000fe200078e00ff */
[----:B------:R-:W-:-:S03]  /*ed00*/  SHF.R.U32.HI R32, RZ, 0x7, R25 ;  /* 0x00000007ff207819 */ /* 0x000fc60000011619 */
[----:B0-----:R-:W-:Y:S01]  /*ed10*/  IMAD R2, R2, -0x2, R3 ;  /* 0xfffffffe02027824 */ /* 0x001fe200078e0203 */
[----:B------:R-:W-:Y:S02]  /*ed20*/  LOP3.LUT R32, R32, 0x1, RZ, 0xc0, !PT ;  /* 0x0000000120207812 */ /* 0x000fe400078ec0ff */
[----:B------:R-:W-:-:S03]  /*ed30*/  LOP3.LUT R30, R30, 0x6, RZ, 0xc0, !PT ;  /* 0x000000061e1e7812 */ /* 0x000fc600078ec0ff */
[----:B------:R-:W-:Y:S02]  /*ed40*/  IMAD.SHL.U32 R33, R32, 0x40, RZ ;  /* 0x0000004020217824 */ /* 0x000fe400078e00ff */
[----:B----4-:R-:W-:-:S04]  /*ed50*/  IMAD.WIDE R34, R26, 0x100, RZ ;  /* 0x000001001a227825 */ /* 0x010fc800078e02ff */
[----:B--2---:R-:W-:Y:S01]  /*ed60*/  IMAD.SHL.U32 R0, R24, 0x100, RZ ;  /* 0x0000010018007824 */ /* 0x004fe200078e00ff */
[----:B------:R-:W-:Y:S01]  /*ed70*/  PRMT R30, R30, 0x6540, R24 ;  /* 0x000065401e1e7816 */ /* 0x000fe20000000018 */
[----:B------:R-:W-:-:S03]  /*ed80*/  IMAD.U32 R24, RZ, RZ, UR14 ;  /* 0x0000000eff187e24 */ /* 0x000fc6000f8e00ff */
[----:B------:R-:W-:Y:S01]  /*ed90*/  ISETP.GE.AND P0, PT, R0, R3, PT ;  /* 0x000000030000720c */ /* 0x000fe20003f06270 */
[----:B------:R-:W-:Y:S01]  /*eda0*/  IMAD.IADD R0, R2, 0x1, -R0 ;  /* 0x0000000102007824 */ /* 0x000fe200078e0a00 */
[----:B------:R-:W-:Y:S02]  /*edb0*/  SHF.R.U32.HI R2, RZ, 0x2, R25 ;  /* 0x00000002ff027819 */ /* 0x000fe40000011619 */
[----:B------:R-:W-:Y:S02]  /*edc0*/  LOP3.LUT R3, R25, 0x60, RZ, 0xc0, !PT ;  /* 0x0000006019037812 */ /* 0x000fe400078ec0ff */
[----:B------:R-:W-:Y:S02]  /*edd0*/  LOP3.LUT R2, R2, 0x7, RZ, 0xc0, !PT ;  /* 0x0000000702027812 */ /* 0x000fe400078ec0ff */
[----:B------:R-:W-:Y:S02]  /*ede0*/  SHF.R.U32.HI R3, RZ, 0x1, R3 ;  /* 0x00000001ff037819 */ /* 0x000fe40000011603 */
[----:B------:R-:W-:-:S02]  /*edf0*/  LOP3.LUT R33, R33, 0x40, R2, 0xe2, !PT ;  /* 0x0000004021217812 */ /* 0x000fc400078ee202 */
[----:B------:R-:W-:Y:S02]  /*ee00*/  IADD3 R2, RZ, -R3, -R2 ;  /* 0x80000003ff027210 */ /* 0x000fe40007ffe802 */
[----:B------:R-:W-:Y:S02]  /*ee10*/  SHF.R.S32.HI R31, RZ, 0x1f, R30 ;  /* 0x0000001fff1f7819 */ /* 0x000fe4000001141e */
[----:B------:R-:W-:Y:S01]  /*ee20*/  LOP3.LUT R33, R34, R33, R3, 0xfe, !PT ;  /* 0x0000002122217212 */ /* 0x000fe200078efe03 */
[----:B------:R-:W-:Y:S02]  /*ee30*/  IMAD R32, R32, -0x40, R2 ;  /* 0xffffffc020207824 */ /* 0x000fe400078e0202 */
[----:B------:R-:W-:Y:S02]  /*ee40*/  IMAD.SHL.U32 R2, R26, 0x100, RZ ;  /* 0x000001001a027824 */ /* 0x000fe400078e00ff */
[----:B------:R-:W-:-:S03]  /*ee50*/  IMAD.WIDE.U32 R24, R24, UR10, R30 ;  /* 0x0000000a18187c25 */ /* 0x000fc6000f8e001e */
[C---:B------:R-:W-:Y:S01]  /*ee60*/  IADD3 R32, -R2.reuse, UR6, R32 ;  /* 0x0000000602207c10 */ /* 0x040fe2000fffe120 */
[----:B------:R-:W-:Y:S01]  /*ee70*/  VIADD R25, R25, UR8 ;  /* 0x0000000819197c36 */ /* 0x000fe20008000000 */
[----:B------:R-:W-:Y:S01]  /*ee80*/  ISETP.GE.OR P0, PT, R2, UR6, P0 ;  /* 0x0000000602007c0c */ /* 0x000fe20008706670 */
[----:B------:R-:W-:-:S04]  /*ee90*/  USHF.R.U32.HI UR6, URZ, 0x1, UR11 ;  /* 0x000000013f067899 */ /* 0x000fc8000801160b */
[----:B------:R-:W-:-:S04]  /*eea0*/  UIMAD.WIDE.U32 UR6, UR6, -0x6db6db6d, URZ ;  /* 0x92492493060678a5 */ /* 0x000fc8000f8e003f */
[----:B------:R-:W-:-:S04]  /*eeb0*/  USHF.R.U32.HI UR6, URZ, 0x2, UR7 ;  /* 0x000000023f067899 */ /* 0x000fc80008011607 */
[----:B------:R-:W-:Y:S02]  /*eec0*/  UIMAD UR5, UR6, -0xe, UR11 ;  /* 0xfffffff2060578a4 */ /* 0x000fe4000f8e020b */
[----:B------:R-:W-:Y:S01]  /*eed0*/  @UP1 ULOP3.LUT UR4, UR4, 0x1, UR6, 0x78, !UPT ;  /* 0x0000000104041892 */ /* 0x000fe2000f8e7806 */
[----:B------:R-:W-:Y:S11]  /*eee0*/  @P0 BRA `(.L_x_32) ;  /* 0x0000012400bc0947 */ /* 0x000ff60003800000 */
[----:B------:R-:W0:Y:S01]  /*eef0*/  LDC.64 R26, c[0x0][0x5c8] ;  /* 0x00017200ff1a7b82 */ /* 0x000e220000000a00 */
[----:B------:R-:W-:Y:S01]  /*ef00*/  ULDC.64 UR6, c[0x0][0x5c0] ;  /* 0x0001700000067ab9 */ /* 0x000fe20000000a00 */
[----:B------:R-:W-:Y:S01]  /*ef10*/  BSSY B0, `(.L_x_32) ;  /* 0x000126c000007945 */ /* 0x000fe20003800000 */
[-C--:B0-----:R-:W-:Y:S01]  /*ef20*/  IMAD R2, R35, R26.reuse, RZ ;  /* 0x0000001a23027224 */ /* 0x081fe200078e02ff */
[----:B------:R-:W-:Y:S01]  /*ef30*/  SHF.L.U64.HI R36, R26, 0x3, R27 ;  /* 0x000000031a247819 */ /* 0x000fe2000001021b */
[----:B------:R-:W-:-:S04]  /*ef40*/  IMAD.WIDE.U32 R24, R33, R26, R24 ;  /* 0x0000001a21187225 */ /* 0x000fc800078e0018 */
[----:B------:R-:W-:Y:S01]  /*ef50*/  IMAD R2, R33, R27, R2 ;  /* 0x0000001b21027224 */ /* 0x000fe200078e0202 */
[C---:B------:R-:W-:Y:S01]  /*ef60*/  LEA R28, P2, R26.reuse, R24, 0x7 ;  /* 0x000000181a1c7211 */ /* 0x040fe200078438ff */
[----:B------:R-:W-:Y:S02]  /*ef70*/  IMAD.SHL.U32 R3, R26, 0x8, RZ ;  /* 0x000000081a037824 */ /* 0x000fe400078e00ff */
[----:B------:R-:W-:Y:S01]  /*ef80*/  IMAD.IADD R25, R25, 0x1, R2 ;  /* 0x0000000119197824 */ /* 0x000fe200078e0202 */
[C---:B------:R-:W-:Y:S02]  /*ef90*/  IADD3 R2, P5, R24.reuse, UR6, RZ ;  /* 0x0000000618027c10 */ /* 0x040fe4000ffbe0ff */
[----:B------:R-:W-:Y:S02]  /*efa0*/  IADD3 R24, P0, P1, R24, UR6, R3 ;  /* 0x0000000618187c10 */ /* 0x000fe4000f91e003 */
[----:B------:R-:W-:Y:S02]  /*efb0*/  LEA.HI.X R29, R26, R25, R27, 0x7, P2 ;  /* 0x000000191a1d7211 */ /* 0x000fe400010f3c1b */
[----:B------:R-:W-:-:S02]  /*efc0*/  IADD3 R26, P2, P3, R28, UR6, R3 ;  /* 0x000000061c1a7c10 */ /* 0x000fc4000fb5e003 */
[----:B------:R-:W-:Y:S02]  /*efd0*/  IADD3.X R3, R25, UR7, RZ, P5, !PT ;  /* 0x0000000719037c10 */ /* 0x000fe4000affe4ff */
[----:B------:R-:W-:Y:S02]  /*efe0*/  FSETP.NEU.AND P5, PT, RZ, UR23, PT ;  /* 0x00000017ff007c0b */ /* 0x000fe4000bfad000 */
[----:B------:R-:W-:Y:S02]  /*eff0*/  IADD3 R28, P6, R28, UR6, RZ ;  /* 0x000000061c1c7c10 */ /* 0x000fe4000ffde0ff */
[--C-:B------:R-:W-:Y:S02]  /*f000*/  IADD3.X R27, R29, UR7, R36.reuse, P2, P3 ;  /* 0x000000071d1b7c10 */ /* 0x100fe400097e6424 */
[----:B------:R-:W-:Y:S02]  /*f010*/  IADD3.X R25, R25, UR7, R36, P0, P1 ;  /* 0x0000000719197c10 */ /* 0x000fe400087e2424 */
[----:B------:R-:W-:-:S05]  /*f020*/  IADD3.X R29, R29, UR7, RZ, P6, !PT ;  /* 0x000000071d1d7c10 */ /* 0x000fca000b7fe4ff */
[----:B------:R-:W-:Y:S05]  /*f030*/  @!P5 BRA `(.L_x_33) ;  /* 0x000000d800fcd947 */ /* 0x000fea0003800000 */
[----:B------:R-:W-:Y:S01]  /*f040*/  ULDC.64 UR6, c[0x0][0x5b8] ;  /* 0x00016e0000067ab9 */ /* 0x000fe20000000a00 */
[----:B------:R-:W-:Y:S01]  /*f050*/  BSSY B1, `(.L_x_34) ;  /* 0x0000013000017945 */ /* 0x000fe20003800000 */
[----:B------:R-:W-:Y:S01]  /*f060*/  IMAD.U32 R36, RZ, RZ, UR6 ;  /* 0x00000006ff247e24 */ /* 0x000fe2000f8e00ff */
[----:B------:R-:W-:-:S03]  /*f070*/  UIMAD UR6, UR12, UR6, URZ ;  /* 0x000000060c0672a4 */ /* 0x000fc6000f8e023f */
[----:B------:R-:W-:Y:S01]  /*f080*/  IMAD.WIDE.U32 R30, R36, UR10, R30 ;  /* 0x0000000a241e7c25 */ /* 0x000fe2000f8e001e */
[----:B------:R-:W-:-:S03]  /*f090*/  UIMAD UR6, UR10, UR7, UR6 ;  /* 0x000000070a0672a4 */ /* 0x000fc6000f8e0206 */
[----:B------:R-:W-:Y:S01]  /*f0a0*/  IMAD.MOV.U32 R36, RZ, RZ, R30 ;  /* 0x000000ffff247224 */ /* 0x000fe200078e001e */
[----:B------:R-:W-:Y:S02]  /*f0b0*/  ULDC.64 UR10, c[0x0][0x5a8] ;  /* 0x00016a00000a7ab9 */ /* 0x000fe40000000a00 */
[----:B------:R-:W-:Y:S01]  /*f0c0*/  VIADD R37, R31, UR6 ;  /* 0x000000061f257c36 */ /* 0x000fe20008000000 */
[----:B------:R-:W-:Y:S02]  /*f0d0*/  ULDC.64 UR6, c[0x0][0x5b0] ;  /* 0x00016c0000067ab9 */ /* 0x000fe40000000a00 */
[----:B------:R-:W-:Y:S02]  /*f0e0*/  IMAD R38, R35, UR6, RZ ;  /* 0x0000000623267c24 */ /* 0x000fe4000f8e02ff */
[----:B------:R-:W-:-:S04]  /*f0f0*/  IMAD.WIDE.U32 R30, R33, UR6, R36 ;  /* 0x00000006211e7c25 */ /* 0x000fc8000f8e0024 */
[----:B------:R-:W-:Y:S01]  /*f100*/  IMAD R38, R33, UR7, R38 ;  /* 0x0000000721267c24 */ /* 0x000fe2000f8e0226 */
[----:B------:R-:W-:-:S04]  /*f110*/  IADD3 R30, P0, R30, UR10, RZ ;  /* 0x0000000a1e1e7c10 */ /* 0x000fc8000ff1e0ff */
[--C-:B------:R-:W-:Y:S02]  /*f120*/  IADD3.X R31, R31, UR11, R38.reuse, P0, !PT ;  /* 0x0000000b1f1f7c10 */ /* 0x100fe400087fe426 */
[----:B------:R-:W-:Y:S02]  /*f130*/  ISETP.GE.AND P0, PT, R32, 0x1, PT ;  /* 0x000000012000780c */ /* 0x000fe40003f06270 */
[----:B------:R-:W-:Y:S02]  /*f140*/  PRMT R38, RZ, 0x7610, R38 ;  /* 0x00007610ff267816 */ /* 0x000fe40000000026 */
[----:B------:R-:W-:-:S13]  /*f150*/  ISETP.LT.OR P1, PT, R0, 0x1, !P0 ;  /* 0x000000010000780c */ /* 0x000fda0004721670 */
[----:B------:R-:W-:Y:S05]  /*f160*/  @P1 BRA `(.L_x_35) ;  /* 0x0000000000041947 */ /* 0x000fea0003800000 */
[----:B------:R0:W5:Y:S02]  /*f170*/  LDG.E.U8 R38, desc[UR20][R30.64] ;  /* 0x000000141e267981 */ /* 0x000164000c1e1100 */
.L_x_35:
[----:B------:R-:W-:Y:S05]  /*f180*/  BSYNC B1 ;  /* 0x0000000000017941 */ /* 0x000fea0003800000 */
.L_x_34:
[----:B-----5:R-:W-:Y:S01]  /*f190*/  LOP3.LUT R38, R38, 0xff, RZ, 0xc0, !PT ;  /* 0x000000ff26267812 */ /* 0x020fe200078ec0ff */
[----:B------:R-:W-:Y:S03]  /*f1a0*/  BSSY B1, `(.L_x_36) ;  /* 0x000000b000017945 */ /* 0x000fe60003800000 */
[----:B------:R-:W-:-:S05]  /*f1b0*/  F2FP.F16.E4M3.UNPACK_B R38, R38 ;  /* 0x00000026ff26723e */ /* 0x000fca00020006ff */
[----:B------:R-:W-:-:S05]  /*f1c0*/  HADD2.F32 R38, -RZ, R38.H0_H0 ;  /* 0x20000026ff267230 */ /* 0x000fca0000004100 */
[----:B------:R-:W-:-:S04]  /*f1d0*/  FMUL R38, R38, UR23 ;  /* 0x0000001726267c20 */ /* 0x000fc80008400000 */
[----:B------:R-:W-:-:S05]  /*f1e0*/  FFMA R4, R4, UR22, R38 ;  /* 0x0000001604047c23 */ /* 0x000fca0008000026 */
[----:B------:R-:W-:-:S05]  /*f1f0*/  F2FP.SATFINITE.E4M3.F32.PACK_AB_MERGE_C R4, RZ, R4, RZ ;  /* 0x00000004ff04723e */ /* 0x000fca00048070ff */
[----:B------:R2:W-:Y:S01]  /*f200*/  @!P1 STG.E.U8 desc[UR20][R2.64], R4 ;  /* 0x0000000402009986 */ /* 0x0005e2000c101114 */
[----:B------:R-:W-:Y:S02]  /*f210*/  ISETP.LT.OR P1, PT, R0, 0x2, !P0 ;  /* 0x000000020000780c */ /* 0x000fe40004721670 */
[----:B--2---:R-:W-:-:S11]  /*f220*/  PRMT R4, RZ, 0x7610, R4 ;  /* 0x00007610ff047816 */ /* 0x004fd60000000004 */
[----:B------:R-:W-:Y:S05]  /*f230*/  @P1 BRA `(.L_x_37) ;  /* 0x0000000000041947 */ /* 0x000fea0003800000 */
[----:B------:R2:W5:Y:S02]  /*f240*/  LDG.E.U8 R4, desc[UR20][R30.64+0x1] ;  /* 0x000001141e047981 */ /* 0x000564000c1e1100 */
.L_x_37:
[----:B------:R-:W-:Y:S05]  /*f250*/  BSYNC B1 ;  /* 0x0000000000017941 */ /* 0x000fea0003800000 */
.L_x_36:
        /* <DEDUP_REMOVED lines=8> */
[----:B------:R-:W-:-:S05]  /*f2e0*/  IADD3 R4, P1, R33, 0x8, RZ ;  /* 0x0000000821047810 */ /* 0x000fca0007f3e0ff */
[----:B----4-:R-:W-:-:S04]  /*f2f0*/  IMAD.X R5, RZ, RZ, R35, P1 ;  /* 0x000000ffff057224 */ /* 0x010fc800008e0623 */
[----:B------:R-:W-:-:S04]  /*f300*/  IMAD R5, R5, UR6, RZ ;  /* 0x0000000605057c24 */ /* 0x000fc8000f8e02ff */
[C---:B------:R-:W-:Y:S02]  /*f310*/  IMAD R38, R4.reuse, UR7, R5 ;  /* 0x0000000704267c24 */ /* 0x040fe4000f8e0205 */
[----:B------:R-:W-:-:S03]  /*f320*/  IMAD.WIDE.U32 R4, R4, UR6, R36 ;  /* 0x0000000604047c25 */ /* 0x000fc6000f8e0024 */
[----:B------:R-:W-:-:S04]  /*f330*/  IADD3 R4, P1, R4, UR10, RZ ;  /* 0x0000000a04047c10 */ /* 0x000fc8000ff3e0ff */
[--C-:B------:R-:W-:Y:S02]  /*f340*/  IADD3.X R5, R5, UR11, R38.reuse, P1, !PT ;  /* 0x0000000b05057c10 */ /* 0x100fe40008ffe426 */
[----:B------:R-:W-:Y:S02]  /*f350*/  ISETP.GE.AND P1, PT, R32, 0x9, PT ;  /* 0x000000092000780c */ /* 0x000fe40003f26270 */
[----:B------:R-:W-:Y:S02]  /*f360*/  PRMT R38, RZ, 0x7610, R38 ;  /* 0x00007610ff267816 */ /* 0x000fe40000000026 */
[----:B------:R-:W-:-:S13]  /*f370*/  ISETP.LT.OR P2, PT, R0, 0x1, !P1 ;  /* 0x000000010000780c */ /* 0x000fda0004f41670 */
[----:B------:R-:W-:Y:S05]  /*f380*/  @P2 BRA `(.L_x_39) ;  /* 0x0000000000042947 */ /* 0x000fea0003800000 */
[----:B------:R4:W5:Y:S02]  /*f390*/  LDG.E.U8 R38, desc[UR20][R4.64] ;  /* 0x0000001404267981 */ /* 0x000964000c1e1100 */
.L_x_39:
[----:B------:R-:W-:Y:S05]  /*f3a0*/  BSYNC B1 ;  /* 0x0000000000017941 */ /* 0x000fea0003800000 */
.L_x_38:
        /* <DEDUP_REMOVED lines=9> */
[----:B0-----:R-:W-:-:S11]  /*f440*/  PRMT R6, RZ, 0x7610, R6 ;  /* 0x00007610ff067816 */ /* 0x001fd60000000006 */
[----:B------:R-:W-:Y:S05]  /*f450*/  @P2 BRA `(.L_x_41) ;  /* 0x0000000000042947 */ /* 0x000fea0003800000 */
[----:B------:R0:W5:Y:S02]  /*f460*/  LDG.E.U8 R6, desc[UR20][R4.64+0x1] ;  /* 0x0000011404067981 */ /* 0x000164000c1e1100 */
.L_x_41:
[----:B------:R-:W-:Y:S05]  /*f470*/  BSYNC B1 ;  /* 0x0000000000017941 */ /* 0x000fea0003800000 */
.L_x_40:
[----:B-----5:R-:W-:Y:S01]  /*f480*/  LOP3.LUT R6, R6, 0xff, RZ, 0xc0, !PT ;  /* 0x000000ff06067812 */ /* 0x020fe200078ec0ff */
[----:B------:R-:W-:Y:S01]  /*f490*/  BSSY B1, `(.L_x_42) ;  /* 0x000000b000017945 */ /* 0x000fe20003800000 */
[----:B------:R-:W-:Y:S02]  /*f4a0*/  ISETP.LT.OR P3, PT, R0, 0x9, !P0 ;  /* 0x000000090000780c */ /* 0x000fe40004761670 */
[----:B------:R-:W-:-:S05]  /*f4b0*/  F2FP.F16.E4M3.UNPACK_B R6, R6 ;  /* 0x00000006ff06723e */ /* 0x000fca00020006ff */
[----:B------:R-:W-:-:S05]  /*f4c0*/  HADD2.F32 R6, -RZ, R6.H0_H0 ;  /* 0x20000006ff067230 */ /* 0x000fca0000004100 */
[----:B------:R-:W-:-:S04]  /*f4d0*/  FMUL R6, R6, UR23 ;  /* 0x0000001706067c20 */ /* 0x000fc80008400000 */
[--C-:B------:R-:W-:Y:S01]  /*f4e0*/  FFMA R7, R7, UR22, R6.reuse ;  /* 0x0000001607077c23 */ /* 0x100fe20008000006 */
[----:B------:R-:W-:-:S04]  /*f4f0*/  PRMT R6, RZ, 0x7610, R6 ;  /* 0x00007610ff067816 */ /* 0x000fc80000000006 */
[----:B------:R-:W-:-:S05]  /*f500*/  F2FP.SATFINITE.E4M3.F32.PACK_AB_MERGE_C R7, RZ, R7, RZ ;  /* 0x00000007ff07723e */ /* 0x000fca00048070ff */
[----:B------:R0:W-:Y:S01]  /*f510*/  @!P2 STG.E.U8 desc[UR20][R24.64+0x1], R7 ;  /* 0x000001071800a986 */ /* 0x0001e2000c101114 */
[----:B------:R-:W-:Y:S05]  /*f520*/  @P3 BRA `(.L_x_43) ;  /* 0x0000000000043947 */ /* 0x000fea0003800000 */
[----:B------:R0:W5:Y:S02]  /*f530*/  LDG.E.U8 R6, desc[UR20][R30.64+0x8] ;  /* 0x000008141e067981 */ /* 0x000164000c1e1100 */
.L_x_43:
[----:B------:R-:W-:Y:S05]  /*f540*/  BSYNC B1 ;  /* 0x0000000000017941 */ /* 0x000fea0003800000 */
.L_x_42:
        /* <DEDUP_REMOVED lines=12> */
.L_x_45:
[----:B------:R-:W-:Y:S05]  /*f610*/  BSYNC B1 ;  /* 0x0000000000017941 */ /* 0x000fea0003800000 */
.L_x_44:
        /* <DEDUP_REMOVED lines=12> */
.L_x_47:
[----:B------:R-:W-:Y:S05]  /*f6e0*/  BSYNC B1 ;  /* 0x0000000000017941 */ /* 0x000fea0003800000 */
.L_x_46:
        /* <DEDUP_REMOVED lines=12> */
.L_x_49:
[----:B------:R-:W-:Y:S05]  /*f7b0*/  BSYNC B1 ;  /* 0x0000000000017941 */ /* 0x000fea0003800000 */
.L_x_48:
        /* <DEDUP_REMOVED lines=12> */
.L_x_51:
[----:B------:R-:W-:Y:S05]  /*f880*/  BSYNC B1 ;  /* 0x0000000000017941 */ /* 0x000fea0003800000 */
.L_x_50:
        /* <DEDUP_REMOVED lines=12> */
.L_x_53:
[----:B------:R-:W-:Y:S05]  /*f950*/  BSYNC B1 ;  /* 0x0000000000017941 */ /* 0x000fea0003800000 */
.L_x_52:
        /* <DEDUP_REMOVED lines=12> */
.L_x_55:
[----:B------:R-:W-:Y:S05]  /*fa20*/  BSYNC B1 ;  /* 0x0000000000017941 */ /* 0x000fea0003800000 */
.L_x_54:
        /* <DEDUP_REMOVED lines=12> */
.L_x_57:
[----:B------:R-:W-:Y:S05]  /*faf0*/  BSYNC B1 ;  /* 0x0000000000017941 */ /* 0x000fea0003800000 */
.L_x_56:
        /* <DEDUP_REMOVED lines=12> */
.L_x_59:
[----:B------:R-:W-:Y:S05]  /*fbc0*/  BSYNC B1 ;  /* 0x0000000000017941 */ /* 0x000fea0003800000 */
.L_x_58:
        /* <DEDUP_REMOVED lines=12> */
.L_x_61:
[----:B------:R-:W-:Y:S05]  /*fc90*/  BSYNC B1 ;  /* 0x0000000000017941 */ /* 0x000fea0003800000 */
.L_x_60:
        /* <DEDUP_REMOVED lines=12> */
.L_x_63:
[----:B------:R-:W-:Y:S05]  /*fd60*/  BSYNC B1 ;  /* 0x0000000000017941 */ /* 0x000fea0003800000 */
.L_x_62:
        /* <DEDUP_REMOVED lines=12> */
.L_x_65:
[----:B------:R-:W-:Y:S05]  /*fe30*/  BSYNC B1 ;  /* 0x0000000000017941 */ /* 0x000fea0003800000 */
.L_x_64:
        /* <DEDUP_REMOVED lines=12> */
.L_x_67:
[----:B------:R-:W-:Y:S05]  /*ff00*/  BSYNC B1 ;  /* 0x0000000000017941 */ /* 0x000fea0003800000 */
.L_x_66:
        /* <DEDUP_REMOVED lines=12> */
.L_x_69:
[----:B------:R-:W-:Y:S05]  /*ffd0*/  BSYNC B1 ;  /* 0x0000000000017941 */ /* 0x000fea0003800000 */
.L_x_68:
        /* <DEDUP_REMOVED lines=12> */
.L_x_71:
[----:B------:R-:W-:Y:S05]  /*100a0*/  BSYNC B1 ;  /* 0x0000000000017941 */ /* 0x000fea0003800000 */
.L_x_70:
        /* <DEDUP_REMOVED lines=12> */
.L_x_73:
[----:B------:R-:W-:Y:S05]  /*10170*/  BSYNC B1 ;  /* 0x0000000000017941 */ /* 0x000fea0003800000 */
.L_x_72:
        /* <DEDUP_REMOVED lines=12> */
.L_x_75:
[----:B------:R-:W-:Y:S05]  /*10240*/  BSYNC B1 ;  /* 0x0000000000017941 */ /* 0x000fea0003800000 */
.L_x_74:
        /* <DEDUP_REMOVED lines=12> */
.L_x_77:
[----:B------:R-:W-:Y:S05]  /*10310*/  BSYNC B1 ;  /* 0x0000000000017941 */ /* 0x000fea0003800000 */
.L_x_76:
        /* <DEDUP_REMOVED lines=12> */
.L_x_79:
[----:B------:R-:W-:Y:S05]  /*103e0*/  BSYNC B1 ;  /* 0x0000000000017941 */ /* 0x000fea0003800000 */
.L_x_78:
        /* <DEDUP_REMOVED lines=12> */
.L_x_81:
[----:B------:R-:W-:Y:S05]  /*104b0*/  BSYNC B1 ;  /* 0x0000000000017941 */ /* 0x000fea0003800000 */
.L_x_80:
        /* <DEDUP_REMOVED lines=12> */
.L_x_83:
[----:B------:R-:W-:Y:S05]  /*10580*/  BSYNC B1 ;  /* 0x0000000000017941 */ /* 0x000fea0003800000 */
.L_x_82:
        /* <DEDUP_REMOVED lines=12> */
.L_x_85:
[----:B------:R-:W-:Y:S05]  /*10650*/  BSYNC B1 ;  /* 0x0000000000017941 */ /* 0x000fea0003800000 */
.L_x_84:
        /* <DEDUP_REMOVED lines=12> */
.L_x_87:
[----:B------:R-:W-:Y:S05]  /*10720*/  BSYNC B1 ;  /* 0x0000000000017941 */ /* 0x000fea0003800000 */
.L_x_86:
        /* <DEDUP_REMOVED lines=12> */
.L_x_89:
[----:B------:R-:W-:Y:S05]  /*107f0*/  BSYNC B1 ;  /* 0x0000000000017941 */ /* 0x000fea0003800000 */
.L_x_88:
        /* <DEDUP_REMOVED lines=12> */
.L_x_91:
[----:B------:R-:W-:Y:S05]  /*108c0*/  BSYNC B1 ;  /* 0x0000000000017941 */ /* 0x000fea0003800000 */
.L_x_90:
        /* <DEDUP_REMOVED lines=12> */
.L_x_93:
[----:B------:R-:W-:Y:S05]  /*10990*/  BSYNC B1 ;  /* 0x0000000000017941 */ /* 0x000fea0003800000 */
.L_x_92:
        /* <DEDUP_REMOVED lines=12> */
.L_x_95:
[----:B------:R-:W-:Y:S05]  /*10a60*/  BSYNC B1 ;  /* 0x0000000000017941 */ /* 0x000fea0003800000 */
.L_x_94:
        /* <DEDUP_REMOVED lines=12> */
.L_x_97:
[----:B------:R-:W-:Y:S05]  /*10b30*/  BSYNC B1 ;  /* 0x0000000000017941 */ /* 0x000fea0003800000 */
.L_x_96:
        /* <DEDUP_REMOVED lines=12> */
.L_x_99:
[----:B------:R-:W-:Y:S05]  /*10c00*/  BSYNC B1 ;  /* 0x0000000000017941 */ /* 0x000fea0003800000 */
.L_x_98:
        /* <DEDUP_REMOVED lines=12> */
.L_x_101:
[----:B------:R-:W-:Y:S05]  /*10cd0*/  BSYNC B1 ;  /* 0x0000000000017941 */ /* 0x000fea0003800000 */
.L_x_100:
        /* <DEDUP_REMOVED lines=12> */
.L_x_103:
[----:B------:R-:W-:Y:S05]  /*10da0*/  BSYNC B1 ;  /* 0x0000000000017941 */ /* 0x000fea0003800000 */
.L_x_102:
        /* <DEDUP_REMOVED lines=12> */
.L_x_105:
[----:B------:R-:W-:Y:S05]  /*10e70*/  BSYNC B1 ;  /* 0x0000000000017941 */ /* 0x000fea0003800000 */
.L_x_104:
        /* <DEDUP_REMOVED lines=12> */
.L_x_107:
[----:B------:R-:W-:Y:S05]  /*10f40*/  BSYNC B1 ;  /* 0x0000000000017941 */ /* 0x000fea0003800000 */
.L_x_106:
        /* <DEDUP_REMOVED lines=12> */
.L_x_109:
[----:B------:R-:W-:Y:S05]  /*11010*/  BSYNC B1 ;  /* 0x0000000000017941 */ /* 0x000fea0003800000 */
.L_x_108:
        /* <DEDUP_REMOVED lines=12> */
.L_x_111:
[----:B------:R-:W-:Y:S05]  /*110e0*/  BSYNC B1 ;  /* 0x0000000000017941 */ /* 0x000fea0003800000 */
.L_x_110:
        /* <DEDUP_REMOVED lines=12> */
.L_x_113:
[----:B------:R-:W-:Y:S05]  /*111b0*/  BSYNC B1 ;  /* 0x0000000000017941 */ /* 0x000fea0003800000 */
.L_x_112:
        /* <DEDUP_REMOVED lines=12> */
.L_x_115:
[----:B------:R-:W-:Y:S05]  /*11280*/  BSYNC B1 ;  /* 0x0000000000017941 */ /* 0x000fea0003800000 */
.L_x_114:
[----:B-----5:R-:W-:Y:S01]  /*11290*/  LOP3.LUT R6, R6, 0xff, RZ, 0xc0, !PT ;  /* 0x000000ff06067812 */ /* 0x020fe200078ec0ff */
[----:B------:R-:W-:Y:S01]  /*112a0*/  BSSY B1, `(.L_x_116) ;  /* 0x000000b000017945 */ /* 0x000fe20003800000 */
[----:B------:R-:W-:Y:S02]  /*112b0*/  ISETP.LT.OR P2, PT, R0, 0x52, !P0 ;  /* 0x000000520000780c */ /* 0x000fe40004741670 */
[----:B------:R-:W-:-:S05]  /*112c0*/  F2FP.F16.E4M3.UNPACK_B R6, R6 ;  /* 0x00000006ff06723e */ /* 0x000fca00020006ff */
[----:B------:R-:W-:-:S05]  /*112d0*/  HADD2.F32 R6, -RZ, R6.H0_H0 ;  /* 0x20000006ff067230 */ /* 0x000fca0000004100 */
[----:B------:R-:W-:-:S04]  /*112e0*/  FMUL R6, R6, UR23 ;  /* 0x0000001706067c20 */ /* 0x000fc80008400000 */
[----:B------:R-:W-:-:S05]  /*112f0*/  FFMA R6, R172, UR22, R6 ;  /* 0x00000016ac067c23 */ /* 0x000fca0008000006 */
[----:B0-----:R-:W-:Y:S02]  /*11300*/  F2FP.SATFINITE.E4M3.F32.PACK_AB_MERGE_C R7, RZ, R6, RZ ;  /* 0x00000006ff07723e */ /* 0x001fe400048070ff */
[----:B------:R-:W-:-:S03]  /*11310*/  PRMT R6, RZ, 0x7610, R6 ;  /* 0x00007610ff067816 */ /* 0x000fc60000000006 */
[----:B------:R0:W-:Y:S01]  /*11320*/  @!P3 STG.E.U8 desc[UR20][R2.64+0x50], R7 ;  /* 0x000050070200b986 */ /* 0x0001e2000c101114 */
[----:B------:R-:W-:Y:S05]  /*11330*/  @P2 BRA `(.L_x_117) ;  /* 0x0000000000042947 */ /* 0x000fea0003800000 */
[----:B------:R0:W5:Y:S02]  /*11340*/  LDG.E.U8 R6, desc[UR20][R30.64+0x51] ;  /* 0x000051141e067981 */ /* 0x000164000c1e1100 */
.L_x_117:
[----:B------:R-:W-:Y:S05]  /*11350*/  BSYNC B1 ;  /* 0x0000000000017941 */ /* 0x000fea0003800000 */
.L_x_116:
        /* <DEDUP_REMOVED lines=12> */
.L_x_119:
[----:B------:R-:W-:Y:S05]  /*11420*/  BSYNC B1 ;  /* 0x0000000000017941 */ /* 0x000fea0003800000 */
.L_x_118:
        /* <DEDUP_REMOVED lines=12> */
.L_x_121:
[----:B------:R-:W-:Y:S05]  /*114f0*/  BSYNC B1 ;  /* 0x0000000000017941 */ /* 0x000fea0003800000 */
.L_x_120:
        /* <DEDUP_REMOVED lines=12> */
.L_x_123:
[----:B------:R-:W-:Y:S05]  /*115c0*/  BSYNC B1 ;  /* 0x0000000000017941 */ /* 0x000fea0003800000 */
.L_x_122:
[----:B-----5:R-:W-:Y:S01]  /*115d0*/  LOP3.LUT R6, R6, 0xff, RZ, 0xc0, !PT ;  /* 0x000000ff06067812 */ /* 0x020fe200078ec0ff */
[----:B------:R-:W-:Y:S01]  /*115e0*/  BSSY B1, `(.L_x_124) ;  /* 0x000000b000017945 */ /* 0x000fe20003800000 */
[----:B------:R-:W-:Y:S02]  /*115f0*/  ISETP.LT.OR P2, PT, R0, 0x5a, !P0 ;  /* 0x0000005a0000780c */ /* 0x000fe40004741670 */
[----:B------:R-:W-:-:S05]  /*11600*/  F2FP.F16.E4M3.UNPACK_B R6, R6 ;  /* 0x00000006ff06723e */ /* 0x000fca00020006ff */
[----:B------:R-:W-:-:S05]  /*11610*/  HADD2.F32 R6, -RZ, R6.H0_H0 ;  /* 0x20000006ff067230 */ /* 0x000fca0000004100 */
[----:B0-----:R-:W-:Y:S01]  /*11620*/  FMUL R7, R6, UR23 ;  /* 0x0000001706077c20 */ /* 0x001fe20008400000 */
[----:B------:R-:W-:-:S03]  /*11630*/  PRMT R6, RZ, 0x7610, R6 ;  /* 0x00007610ff067816 */ /* 0x000fc60000000006 */
[----:B------:R-:W-:-:S05]  /*11640*/  FFMA R7, R176, UR22, R7 ;  /* 0x00000016b0077c23 */ /* 0x000fca0008000007 */
[----:B------:R-:W-:-:S05]  /*11650*/  F2FP.SATFINITE.E4M3.F32.PACK_AB_MERGE_C R7, RZ, R7, RZ ;  /* 0x00000007ff07723e */ /* 0x000fca00048070ff */
[----:B------:R0:W-:Y:S01]  /*11660*/  @!P3 STG.E.U8 desc[UR20][R2.64+0x58], R7 ;  /* 0x000058070200b986 */ /* 0x0001e2000c101114 */
[----:B------:R-:W-:Y:S05]  /*11670*/  @P2 BRA `(.L_x_125) ;  /* 0x0000000000042947 */ /* 0x000fea0003800000 */
[----:B------:R0:W5:Y:S02]  /*11680*/  LDG.E.U8 R6, desc[UR20][R30.64+0x59] ;  /* 0x000059141e067981 */ /* 0x000164000c1e1100 */
.L_x_125:
[----:B------:R-:W-:Y:S05]  /*11690*/  BSYNC B1 ;  /* 0x0000000000017941 */ /* 0x000fea0003800000 */
.L_x_124:
        /* <DEDUP_REMOVED lines=12> */
.L_x_127:
[----:B------:R-:W-:Y:S05]  /*11760*/  BSYNC B1 ;  /* 0x0000000000017941 */ /* 0x000fea0003800000 */
.L_x_126:
        /* <DEDUP_REMOVED lines=12> */
.L_x_129:
[----:B------:R-:W-:Y:S05]  /*11830*/  BSYNC B1 ;  /* 0x0000000000017941 */ /* 0x000fea0003800000 */
.L_x_128:
        /* <DEDUP_REMOVED lines=12> */
.L_x_131:
[----:B------:R-:W-:Y:S05]  /*11900*/  BSYNC B1 ;  /* 0x0000000000017941 */ /* 0x000fea0003800000 */
.L_x_130:
        /* <DEDUP_REMOVED lines=12> */
.L_x_133:
[----:B------:R-:W-:Y:S05]  /*119d0*/  BSYNC B1 ;  /* 0x0000000000017941 */ /* 0x000fea0003800000 */
.L_x_132:
        /* <DEDUP_REMOVED lines=12> */
.L_x_135:
[----:B------:R-:W-:Y:S05]  /*11aa0*/  BSYNC B1 ;  /* 0x0000000000017941 */ /* 0x000fea0003800000 */
.L_x_134:
        /* <DEDUP_REMOVED lines=12> */
.L_x_137:
[----:B------:R-:W-:Y:S05]  /*11b70*/  BSYNC B1 ;  /* 0x0000000000017941 */ /* 0x000fea0003800000 */
.L_x_136:
        /* <DEDUP_REMOVED lines=12> */
.L_x_139:
[----:B------:R-:W-:Y:S05]  /*11c40*/  BSYNC B1 ;  /* 0x0000000000017941 */ /* 0x000fea0003800000 */
.L_x_138:
        /* <DEDUP_REMOVED lines=12> */
.L_x_141:
[----:B------:R-:W-:Y:S05]  /*11d10*/  BSYNC B1 ;  /* 0x0000000000017941 */ /* 0x000fea0003800000 */
.L_x_140:
        /* <DEDUP_REMOVED lines=12> */
.L_x_143:
[----:B------:R-:W-:Y:S05]  /*11de0*/  BSYNC B1 ;  /* 0x0000000000017941 */ /* 0x000fea0003800000 */
.L_x_142:
        /* <DEDUP_REMOVED lines=12> */
.L_x_145:
[----:B------:R-:W-:Y:S05]  /*11eb0*/  BSYNC B1 ;  /* 0x0000000000017941 */ /* 0x000fea0003800000 */
.L_x_144:
        /* <DEDUP_REMOVED lines=12> */
.L_x_147:
[----:B------:R-:W-:Y:S05]  /*11f80*/  BSYNC B1 ;  /* 0x0000000000017941 */ /* 0x000fea0003800000 */
.L_x_146:
        /* <DEDUP_REMOVED lines=12> */
.L_x_149:
[----:B------:R-:W-:Y:S05]  /*12050*/  BSYNC B1 ;  /* 0x0000000000017941 */ /* 0x000fea0003800000 */
.L_x_148:
        /* <DEDUP_REMOVED lines=12> */
.L_x_151:
[----:B------:R-:W-:Y:S05]  /*12120*/  BSYNC B1 ;  /* 0x0000000000017941 */ /* 0x000fea0003800000 */
.L_x_150:
        /* <DEDUP_REMOVED lines=12> */
.L_x_153:
[----:B------:R-:W-:Y:S05]  /*121f0*/  BSYNC B1 ;  /* 0x0000000000017941 */ /* 0x000fea0003800000 */
.L_x_152:
        /* <DEDUP_REMOVED lines=12> */
.L_x_155:
[----:B------:R-:W-:Y:S05]  /*122c0*/  BSYNC B1 ;  /* 0x0000000000017941 */ /* 0x000fea0003800000 */
.L_x_154:
        /* <DEDUP_REMOVED lines=12> */
.L_x_157:
[----:B------:R-:W-:Y:S05]  /*12390*/  BSYNC B1 ;  /* 0x0000000000017941 */ /* 0x000fea0003800000 */
.L_x_156:
        /* <DEDUP_REMOVED lines=12> */
.L_x_159:
[----:B------:R-:W-:Y:S05]  /*12460*/  BSYNC B1 ;  /* 0x0000000000017941 */ /* 0x000fea0003800000 */
.L_x_158:
        /* <DEDUP_REMOVED lines=12> */
.L_x_161:
[----:B------:R-:W-:Y:S05]  /*12530*/  BSYNC B1 ;  /* 0x0000000000017941 */ /* 0x000fea0003800000 */
.L_x_160:
        /* <DEDUP_REMOVED lines=12> */
.L_x_163:
[----:B------:R-:W-:Y:S05]  /*12600*/  BSYNC B1 ;  /* 0x0000000000017941 */ /* 0x000fea0003800000 */
.L_x_162:
        /* <DEDUP_REMOVED lines=12> */
.L_x_165:
[----:B------:R-:W-:Y:S05]  /*126d0*/  BSYNC B1 ;  /* 0x0000000000017941 */ /* 0x000fea0003800000 */
.L_x_164:
        /* <DEDUP_REMOVED lines=12> */
.L_x_167:
[----:B------:R-:W-:Y:S05]  /*127a0*/  BSYNC B1 ;  /* 0x0000000000017941 */ /* 0x000fea0003800000 */
.L_x_166:
        /* <DEDUP_REMOVED lines=12> */
.L_x_169:
[----:B------:R-:W-:Y:S05]  /*12870*/  BSYNC B1 ;  /* 0x0000000000017941 */ /* 0x000fea0003800000 */
.L_x_168:
        /* <DEDUP_REMOVED lines=12> */
.L_x_171:
[----:B------:R-:W-:Y:S05]  /*12940*/  BSYNC B1 ;  /* 0x0000000000017941 */ /* 0x000fea0003800000 */
.L_x_170:
        /* <DEDUP_REMOVED lines=12> */
.L_x_173:
[----:B------:R-:W-:Y:S05]  /*12a10*/  BSYNC B1 ;  /* 0x0000000000017941 */ /* 0x000fea0003800000 */
.L_x_172:
        /* <DEDUP_REMOVED lines=12> */
.L_x_175:
[----:B------:R-:W-:Y:S05]  /*12ae0*/  BSYNC B1 ;  /* 0x0000000000017941 */ /* 0x000fea0003800000 */
.L_x_174:
        /* <DEDUP_REMOVED lines=12> */
.L_x_177:
[----:B------:R-:W-:Y:S05]  /*12bb0*/  BSYNC B1 ;  /* 0x0000000000017941 */ /* 0x000fea0003800000 */
.L_x_176:
        /* <DEDUP_REMOVED lines=12> */
.L_x_179:
[----:B------:R-:W-:Y:S05]  /*12c80*/  BSYNC B1 ;  /* 0x0000000000017941 */ /* 0x000fea0003800000 */
.L_x_178:
        /* <DEDUP_REMOVED lines=12> */
.L_x_181:
[----:B------:R-:W-:Y:S05]  /*12d50*/  BSYNC B1 ;  /* 0x0000000000017941 */ /* 0x000fea0003800000 */
.L_x_180:
        /* <DEDUP_REMOVED lines=12> */
.L_x_183:
[----:B------:R-:W-:Y:S05]  /*12e20*/  BSYNC B1 ;  /* 0x0000000000017941 */ /* 0x000fea0003800000 */
.L_x_182:
        /* <DEDUP_REMOVED lines=12> */
.L_x_185:
[----:B------:R-:W-:Y:S05]  /*12ef0*/  BSYNC B1 ;  /* 0x0000000000017941 */ /* 0x000fea0003800000 */
.L_x_184:
        /* <DEDUP_REMOVED lines=12> */
.L_x_187:
[----:B------:R-:W-:Y:S05]  /*12fc0*/  BSYNC B1 ;  /* 0x0000000000017941 */ /* 0x000fea0003800000 */
.L_x_186:
        /* <DEDUP_REMOVED lines=12> */
.L_x_189:
[----:B------:R-:W-:Y:S05]  /*13090*/  BSYNC B1 ;  /* 0x0000000000017941 */ /* 0x000fea0003800000 */
.L_x_188:
        /* <DEDUP_REMOVED lines=12> */
.L_x_191:
[----:B------:R-:W-:Y:S05]  /*13160*/  BSYNC B1 ;  /* 0x0000000000017941 */ /* 0x000fea0003800000 */
.L_x_190:
        /* <DEDUP_REMOVED lines=12> */
.L_x_193:
[----:B------:R-:W-:Y:S05]  /*13230*/  BSYNC B1 ;  /* 0x0000000000017941 */ /* 0x000fea0003800000 */
.L_x_192:
        /* <DEDUP_REMOVED lines=12> */
.L_x_195:
[----:B------:R-:W-:Y:S05]  /*13300*/  BSYNC B1 ;  /* 0x0000000000017941 */ /* 0x000fea0003800000 */
.L_x_194:
        /* <DEDUP_REMOVED lines=12> */
.L_x_197:
[----:B------:R-:W-:Y:S05]  /*133d0*/  BSYNC B1 ;  /* 0x0000000000017941 */ /* 0x000fea0003800000 */
.L_x_196:
        /* <DEDUP_REMOVED lines=12> */
.L_x_199:
[----:B------:R-:W-:Y:S05]  /*134a0*/  BSYNC B1 ;  /* 0x0000000000017941 */ /* 0x000fea0003800000 */
.L_x_198:
        /* <DEDUP_REMOVED lines=12> */
.L_x_201:
[----:B------:R-:W-:Y:S05]  /*13570*/  BSYNC B1 ;  /* 0x0000000000017941 */ /* 0x000fea0003800000 */
.L_x_200:
        /* <DEDUP_REMOVED lines=12> */
.L_x_203:
[----:B------:R-:W-:Y:S05]  /*13640*/  BSYNC B1 ;  /* 0x0000000000017941 */ /* 0x000fea0003800000 */
.L_x_202:
        /* <DEDUP_REMOVED lines=12> */
.L_x_205:
[----:B------:R-:W-:Y:S05]  /*13710*/  BSYNC B1 ;  /* 0x0000000000017941 */ /* 0x000fea0003800000 */
.L_x_204:
        /* <DEDUP_REMOVED lines=12> */
.L_x_207:
[----:B------:R-:W-:Y:S05]  /*137e0*/  BSYNC B1 ;  /* 0x0000000000017941 */ /* 0x000fea0003800000 */
.L_x_206:
        /* <DEDUP_REMOVED lines=12> */
.L_x_209:
[----:B------:R-:W-:Y:S05]  /*138b0*/  BSYNC B1 ;  /* 0x0000000000017941 */ /* 0x000fea0003800000 */
.L_x_208:
        /* <DEDUP_REMOVED lines=12> */
.L_x_211:
[----:B------:R-:W-:Y:S05]  /*13980*/  BSYNC B1 ;  /* 0x0000000000017941 */ /* 0x000fea0003800000 */
.L_x_210:
        /* <DEDUP_REMOVED lines=12> */
.L_x_213:
[----:B------:R-:W-:Y:S05]  /*13a50*/  BSYNC B1 ;  /* 0x0000000000017941 */ /* 0x000fea0003800000 */
.L_x_212:
        /* <DEDUP_REMOVED lines=12> */
.L_x_215:
[----:B------:R-:W-:Y:S05]  /*13b20*/  BSYNC B1 ;  /* 0x0000000000017941 */ /* 0x000fea0003800000 */
.L_x_214:
        /* <DEDUP_REMOVED lines=12> */
.L_x_217:
[----:B------:R-:W-:Y:S05]  /*13bf0*/  BSYNC B1 ;  /* 0x0000000000017941 */ /* 0x000fea0003800000 */
.L_x_216:
        /* <DEDUP_REMOVED lines=12> */
.L_x_219:
[----:B------:R-:W-:Y:S05]  /*13cc0*/  BSYNC B1 ;  /* 0x0000000000017941 */ /* 0x000fea0003800000 */
.L_x_218:
        /* <DEDUP_REMOVED lines=12> */
.L_x_221:
[----:B------:R-:W-:Y:S05]  /*13d90*/  BSYNC B1 ;  /* 0x0000000000017941 */ /* 0x000fea0003800000 */
.L_x_220:
        /* <DEDUP_REMOVED lines=12> */
.L_x_223:
[----:B------:R-:W-:Y:S05]  /*13e60*/  BSYNC B1 ;  /* 0x0000000000017941 */ /* 0x000fea0003800000 */
.L_x_222:
        /* <DEDUP_REMOVED lines=12> */
.L_x_225:
[----:B------:R-:W-:Y:S05]  /*13f30*/  BSYNC B1 ;  /* 0x0000000000017941 */ /* 0x000fea0003800000 */
.L_x_224:
        /* <DEDUP_REMOVED lines=12> */
.L_x_227:
[----:B------:R-:W-:Y:S05]  /*14000*/  BSYNC B1 ;  /* 0x0000000000017941 */ /* 0x000fea0003800000 */
.L_x_226:
        /* <DEDUP_REMOVED lines=12> */
.L_x_229:
[----:B------:R-:W-:Y:S05]  /*140d0*/  BSYNC B1 ;  /* 0x0000000000017941 */ /* 0x000fea0003800000 */
.L_x_228:
        /* <DEDUP_REMOVED lines=12> */
.L_x_231:
[----:B------:R-:W-:Y:S05]  /*141a0*/  BSYNC B1 ;  /* 0x0000000000017941 */ /* 0x000fea0003800000 */
.L_x_230:
        /* <DEDUP_REMOVED lines=12> */
.L_x_233:
[----:B------:R-:W-:Y:S05]  /*14270*/  BSYNC B1 ;  /* 0x0000000000017941 */ /* 0x000fea0003800000 */
.L_x_232:
        /* <DEDUP_REMOVED lines=12> */
.L_x_235:
[----:B------:R-:W-:Y:S05]  /*14340*/  BSYNC B1 ;  /* 0x0000000000017941 */ /* 0x000fea0003800000 */
.L_x_234:
        /* <DEDUP_REMOVED lines=12> */
.L_x_237:
[----:B------:R-:W-:Y:S05]  /*14410*/  BSYNC B1 ;  /* 0x0000000000017941 */ /* 0x000fea0003800000 */
.L_x_236:
        /* <DEDUP_REMOVED lines=12> */
.L_x_239:
[----:B------:R-:W-:Y:S05]  /*144e0*/  BSYNC B1 ;  /* 0x0000000000017941 */ /* 0x000fea0003800000 */
.L_x_238:
        /* <DEDUP_REMOVED lines=12> */
.L_x_241:
[----:B------:R-:W-:Y:S05]  /*145b0*/  BSYNC B1 ;  /* 0x0000000000017941 */ /* 0x000fea0003800000 */
.L_x_240:
        /* <DEDUP_REMOVED lines=12> */
.L_x_243:
[----:B------:R-:W-:Y:S05]  /*14680*/  BSYNC B1 ;  /* 0x0000000000017941 */ /* 0x000fea0003800000 */
.L_x_242:
        /* <DEDUP_REMOVED lines=12> */
.L_x_245:
[----:B------:R-:W-:Y:S05]  /*14750*/  BSYNC B1 ;  /* 0x0000000000017941 */ /* 0x000fea0003800000 */
.L_x_244:
        /* <DEDUP_REMOVED lines=12> */
.L_x_247:
[----:B------:R-:W-:Y:S05]  /*14820*/  BSYNC B1 ;  /* 0x0000000000017941 */ /* 0x000fea0003800000 */
.L_x_246:
[----:B0-----:R-:W2:Y:S01]  /*14830*/  LDL.LU R7, [R1+0x200] ;  /* 0x0002000001077983 */ /* 0x001ea20000300800 */
[----:B-----5:R-:W-:Y:S01]  /*14840*/  LOP3.LUT R6, R6, 0xff, RZ, 0xc0, !PT ;  /* 0x000000ff06067812 */ /* 0x020fe200078ec0ff */
[----:B------:R-:W-:Y:S01]  /*14850*/  BSSY B1, `(.L_x_248) ;  /* 0x000000b000017945 */ /* 0x000fe20003800000 */
[----:B------:R-:W-:Y:S02]  /*14860*/  ISETP.LT.OR P2, PT, R0, 0xd2, !P1 ;  /* 0x000000d20000780c */ /* 0x000fe40004f41670 */
[----:B------:R-:W-:-:S05]  /*14870*/  F2FP.F16.E4M3.UNPACK_B R6, R6 ;  /* 0x00000006ff06723e */ /* 0x000fca00020006ff */
[----:B------:R-:W-:-:S05]  /*14880*/  HADD2.F32 R6, -RZ, R6.H0_H0 ;  /* 0x20000006ff067230 */ /* 0x000fca0000004100 */
[----:B------:R-:W-:-:S04]  /*14890*/  FMUL R6, R6, UR23 ;  /* 0x0000001706067c20 */ /* 0x000fc80008400000 */
[----:B--2---:R-:W-:-:S05]  /*148a0*/  FFMA R6, R7, UR22, R6 ;  /* 0x0000001607067c23 */ /* 0x004fca0008000006 */
[----:B------:R-:W-:Y:S02]  /*148b0*/  F2FP.SATFINITE.E4M3.F32.PACK_AB_MERGE_C R7, RZ, R6, RZ ;  /* 0x00000006ff07723e */ /* 0x000fe400048070ff */
[----:B------:R-:W-:-:S03]  /*148c0*/  PRMT R6, RZ, 0x7610, R6 ;  /* 0x00007610ff067816 */ /* 0x000fc60000000006 */
[----:B------:R0:W-:Y:S01]  /*148d0*/  @!P3 STG.E.U8 desc[UR20][R24.64+0xd0], R7 ;  /* 0x0000d0071800b986 */ /* 0x0001e2000c101114 */
[----:B------:R-:W-:Y:S05]  /*148e0*/  @P2 BRA `(.L_x_249) ;  /* 0x0000000000042947 */ /* 0x000fea0003800000 */
[----:B------:R2:W5:Y:S02]  /*148f0*/  LDG.E.U8 R6, desc[UR20][R4.64+0xd1] ;  /* 0x0000d11404067981 */ /* 0x000564000c1e1100 */
.L_x_249:
[----:B------:R-:W-:Y:S05]  /*14900*/  BSYNC B1 ;  /* 0x0000000000017941 */ /* 0x000fea0003800000 */
.L_x_248:
[----:B0-----:R-:W3:Y:S01]  /*14910*/  LDL.LU R7, [R1+0x204] ;  /* 0x0002040001077983 */ /* 0x001ee20000300800 */
[----:B-----5:R-:W-:Y:S01]  /*14920*/  LOP3.LUT R6, R6, 0xff, RZ, 0xc0, !PT ;  /* 0x000000ff06067812 */ /* 0x020fe200078ec0ff */
[----:B------:R-:W-:Y:S01]  /*14930*/  BSSY B1, `(.L_x_250) ;  /* 0x000000b000017945 */ /* 0x000fe20003800000 */
[----:B------:R-:W-:Y:S02]  /*14940*/  ISETP.LT.OR P3, PT, R0, 0xd9, !P0 ;  /* 0x000000d90000780c */ /* 0x000fe40004761670 */
[----:B------:R-:W-:-:S05]  /*14950*/  F2FP.F16.E4M3.UNPACK_B R6, R6 ;  /* 0x00000006ff06723e */ /* 0x000fca00020006ff */
[----:B------:R-:W-:-:S05]  /*14960*/  HADD2.F32 R6, -RZ, R6.H0_H0 ;  /* 0x20000006ff067230 */ /* 0x000fca0000004100 */
[----:B------:R-:W-:-:S04]  /*14970*/  FMUL R6, R6, UR23 ;  /* 0x0000001706067c20 */ /* 0x000fc80008400000 */
[----:B---3--:R-:W-:-:S05]  /*14980*/  FFMA R6, R7, UR22, R6 ;  /* 0x0000001607067c23 */ /* 0x008fca0008000006 */
[----:B------:R-:W-:Y:S02]  /*14990*/  F2FP.SATFINITE.E4M3.F32.PACK_AB_MERGE_C R7, RZ, R6, RZ ;  /* 0x00000006ff07723e */ /* 0x000fe400048070ff */
[----:B------:R-:W-:-:S03]  /*149a0*/  PRMT R6, RZ, 0x7610, R6 ;  /* 0x00007610ff067816 */ /* 0x000fc60000000006 */
[----:B------:R0:W-:Y:S01]  /*149b0*/  @!P2 STG.E.U8 desc[UR20][R24.64+0xd1], R7 ;  /* 0x0000d1071800a986 */ /* 0x0001e2000c101114 */
[----:B------:R-:W-:Y:S05]  /*149c0*/  @P3 BRA `(.L_x_251) ;  /* 0x0000000000043947 */ /* 0x000fea0003800000 */
[----:B------:R3:W5:Y:S02]  /*149d0*/  LDG.E.U8 R6, desc[UR20][R30.64+0xd8] ;  /* 0x0000d8141e067981 */ /* 0x000764000c1e1100 */
.L_x_251:
[----:B------:R-:W-:Y:S05]  /*149e0*/  BSYNC B1 ;  /* 0x0000000000017941 */ /* 0x000fea0003800000 */
.L_x_250:
        /* <DEDUP_REMOVED lines=13> */
.L_x_253:
[----:B------:R-:W-:Y:S05]  /*14ac0*/  BSYNC B1 ;  /* 0x0000000000017941 */ /* 0x000fea0003800000 */
.L_x_252:
        /* <DEDUP_REMOVED lines=13> */
.L_x_255:
[----:B------:R-:W-:Y:S05]  /*14ba0*/  BSYNC B1 ;  /* 0x0000000000017941 */ /* 0x000fea0003800000 */
.L_x_254:
        /* <DEDUP_REMOVED lines=13> */
.L_x_257:
[----:B------:R-:W-:Y:S05]  /*14c80*/  BSYNC B1 ;  /* 0x0000000000017941 */ /* 0x000fea0003800000 */
.L_x_256:
        /* <DEDUP_REMOVED lines=13> */
.L_x_259:
[----:B------:R-:W-:Y:S05]  /*14d60*/  BSYNC B1 ;  /* 0x0000000000017941 */ /* 0x000fea0003800000 */
.L_x_258:
        /* <DEDUP_REMOVED lines=13> */
.L_x_261:
[----:B------:R-:W-:Y:S05]  /*14e40*/  BSYNC B1 ;  /* 0x0000000000017941 */ /* 0x000fea0003800000 */
.L_x_260:
        /* <DEDUP_REMOVED lines=13> */
.L_x_263:
[----:B------:R-:W-:Y:S05]  /*14f20*/  BSYNC B1 ;  /* 0x0000000000017941 */ /* 0x000fea0003800000 */
.L_x_262:
        /* <DEDUP_REMOVED lines=13> */
.L_x_265:
[----:B------:R-:W-:Y:S05]  /*15000*/  BSYNC B1 ;  /* 0x0000000000017941 */ /* 0x000fea0003800000 */
.L_x_264:
        /* <DEDUP_REMOVED lines=13> */
.L_x_267:
[----:B------:R-:W-:Y:S05]  /*150e0*/  BSYNC B1 ;  /* 0x0000000000017941 */ /* 0x000fea0003800000 */
.L_x_266:
        /* <DEDUP_REMOVED lines=13> */
.L_x_269:
[----:B------:R-:W-:Y:S05]  /*151c0*/  BSYNC B1 ;  /* 0x0000000000017941 */ /* 0x000fea0003800000 */
.L_x_268:
        /* <DEDUP_REMOVED lines=13> */
.L_x_271:
[----:B------:R-:W-:Y:S05]  /*152a0*/  BSYNC B1 ;  /* 0x0000000000017941 */ /* 0x000fea0003800000 */
.L_x_270:
        /* <DEDUP_REMOVED lines=13> */
.L_x_273:
[----:B------:R-:W-:Y:S05]  /*15380*/  BSYNC B1 ;  /* 0x0000000000017941 */ /* 0x000fea0003800000 */
.L_x_272:
        /* <DEDUP_REMOVED lines=13> */
.L_x_275:
[----:B------:R-:W-:Y:S05]  /*15460*/  BSYNC B1 ;  /* 0x0000000000017941 */ /* 0x000fea0003800000 */
.L_x_274:
        /* <DEDUP_REMOVED lines=13> */
.L_x_277:
[----:B------:R-:W-:Y:S05]  /*15540*/  BSYNC B1 ;  /* 0x0000000000017941 */ /* 0x000fea0003800000 */
.L_x_276:
        /* <DEDUP_REMOVED lines=13> */
.L_x_279:
[----:B------:R-:W-:Y:S05]  /*15620*/  BSYNC B1 ;  /* 0x0000000000017941 */ /* 0x000fea0003800000 */
.L_x_278:
        /* <DEDUP_REMOVED lines=13> */
.L_x_281:
[----:B------:R-:W-:Y:S05]  /*15700*/  BSYNC B1 ;  /* 0x0000000000017941 */ /* 0x000fea0003800000 */
.L_x_280:
        /* <DEDUP_REMOVED lines=13> */
.L_x_283:
[----:B------:R-:W-:Y:S05]  /*157e0*/  BSYNC B1 ;  /* 0x0000000000017941 */ /* 0x000fea0003800000 */
.L_x_282:
        /* <DEDUP_REMOVED lines=13> */
.L_x_285:
[----:B------:R-:W-:Y:S05]  /*158c0*/  BSYNC B1 ;  /* 0x0000000000017941 */ /* 0x000fea0003800000 */
.L_x_284:
        /* <DEDUP_REMOVED lines=13> */
.L_x_287:
[----:B------:R-:W-:Y:S05]  /*159a0*/  BSYNC B1 ;  /* 0x0000000000017941 */ /* 0x000fea0003800000 */
.L_x_286:
[----:B0-----:R-:W2:Y:S01]  /*159b0*/  LDL.LU R3, [R1+0x250] ;  /* 0x0002500001037983 */ /* 0x001ea20000300800 */
[----:B-----5:R-:W-:Y:S01]  /*159c0*/  LOP3.LUT R6, R6, 0xff, RZ, 0xc0, !PT ;  /* 0x000000ff06067812 */ /* 0x020fe200078ec0ff */
[----:B------:R-:W-:Y:S01]  /*159d0*/  BSSY B1, `(.L_x_288) ;  /* 0x000000b000017945 */ /* 0x000fe20003800000 */
[----:B------:R-:W-:Y:S02]  /*159e0*/  ISETP.LT.OR P1, PT, R0, 0xfa, !P1 ;  /* 0x000000fa0000780c */ /* 0x000fe40004f21670 */
[----:B------:R-:W-:Y:S02]  /*159f0*/  F2FP.F16.E4M3.UNPACK_B R6, R6 ;  /* 0x00000006ff06723e */ /* 0x000fe400020006ff */
[----:B------:R-:W-:-:S03]  /*15a00*/  PRMT R2, RZ, 0x7610, R2 ;  /* 0x00007610ff027816 */ /* 0x000fc60000000002 */
[----:B------:R-:W-:-:S05]  /*15a10*/  HADD2.F32 R6, -RZ, R6.H0_H0 ;  /* 0x20000006ff067230 */ /* 0x000fca0000004100 */
[----:B------:R-:W-:-:S04]  /*15a20*/  FMUL R6, R6, UR23 ;  /* 0x0000001706067c20 */ /* 0x000fc80008400000 */
[----:B--2---:R-:W-:-:S05]  /*15a30*/  FFMA R6, R3, UR22, R6 ;  /* 0x0000001603067c23 */ /* 0x004fca0008000006 */
[----:B------:R-:W-:-:S05]  /*15a40*/  F2FP.SATFINITE.E4M3.F32.PACK_AB_MERGE_C R3, RZ, R6, RZ ;  /* 0x00000006ff03723e */ /* 0x000fca00048070ff */
[----:B------:R0:W-:Y:S01]  /*15a50*/  @!P2 STG.E.U8 desc[UR20][R24.64+0xf8], R3 ;  /* 0x0000f8031800a986 */ /* 0x0001e2000c101114 */
[----:B------:R-:W-:Y:S05]  /*15a60*/  @P1 BRA `(.L_x_289) ;  /* 0x0000000000041947 */ /* 0x000fea0003800000 */
[----:B------:R2:W5:Y:S02]  /*15a70*/  LDG.E.U8 R2, desc[UR20][R4.64+0xf9] ;  /* 0x0000f91404027981 */ /* 0x000564000c1e1100 */
.L_x_289:
[----:B------:R-:W-:Y:S05]  /*15a80*/  BSYNC B1 ;  /* 0x0000000000017941 */ /* 0x000fea0003800000 */
.L_x_288:
[----:B------:R-:W2:Y:S01]  /*15a90*/  LDL.LU R7, [R1+0x254] ;  /* 0x0002540001077983 */ /* 0x000ea20000300800 */
[----:B-----5:R-:W-:Y:S01]  /*15aa0*/  LOP3.LUT R2, R2, 0xff, RZ, 0xc0, !PT ;  /* 0x000000ff02027812 */ /* 0x020fe200078ec0ff */
[----:B------:R-:W-:Y:S01]  /*15ab0*/  BSSY B1, `(.L_x_290) ;  /* 0x0000013000017945 */ /* 0x000fe20003800000 */
[----:B--234-:R-:W-:Y:S02]  /*15ac0*/  IADD3 R5, P0, R33, 0x80, RZ ;  /* 0x0000008021057810 */ /* 0x01cfe40007f1e0ff */
[----:B------:R-:W-:-:S03]  /*15ad0*/  F2FP.F16.E4M3.UNPACK_B R2, R2 ;  /* 0x00000002ff02723e */ /* 0x000fc600020006ff */
[----:B0-----:R-:W-:Y:S01]  /*15ae0*/  IMAD.X R3, RZ, RZ, R35, P0 ;  /* 0x000000ffff037224 */ /* 0x001fe200000e0623 */
[----:B------:R-:W-:Y:S01]  /*15af0*/  ISETP.GE.AND P0, PT, R32, 0x81, PT ;  /* 0x000000812000780c */ /* 0x000fe20003f06270 */
[----:B------:R-:W-:Y:S02]  /*15b00*/  HADD2.F32 R2, -RZ, R2.H0_H0 ;  /* 0x20000002ff027230 */ /* 0x000fe40000004100 */
[----:B------:R-:W-:Y:S01]  /*15b10*/  IMAD R6, R3, UR6, RZ ;  /* 0x0000000603067c24 */ /* 0x000fe2000f8e02ff */
[----:B------:R-:W-:Y:S02]  /*15b20*/  ISETP.LT.OR P3, PT, R0, 0x1, !P0 ;  /* 0x000000010000780c */ /* 0x000fe40004761670 */
[----:B------:R-:W-:Y:S01]  /*15b30*/  FMUL R4, R2, UR23 ;  /* 0x0000001702047c20 */ /* 0x000fe20008400000 */
[----:B------:R-:W-:-:S04]  /*15b40*/  IMAD.WIDE.U32 R2, R5, UR6, R36 ;  /* 0x0000000605027c25 */ /* 0x000fc8000f8e0024 */
[----:B------:R-:W-:Y:S01]  /*15b50*/  IMAD R5, R5, UR7, R6 ;  /* 0x0000000705057c24 */ /* 0x000fe2000f8e0206 */
[----:B------:R-:W-:-:S04]  /*15b60*/  IADD3 R2, P2, R2, UR10, RZ ;  /* 0x0000000a02027c10 */ /* 0x000fc8000ff5e0ff */
[----:B------:R-:W-:Y:S01]  /*15b70*/  IADD3.X R3, R3, UR11, R5, P2, !PT ;  /* 0x0000000b03037c10 */ /* 0x000fe200097fe405 */
[----:B------:R-:W-:-:S05]  /*15b80*/  FFMA R4, R7, UR22, R4 ;  /* 0x0000001607047c23 */ /* 0x000fca0008000004 */
[----:B------:R-:W-:Y:S02]  /*15b90*/  F2FP.SATFINITE.E4M3.F32.PACK_AB_MERGE_C R7, RZ, R4, RZ ;  /* 0x00000004ff07723e */ /* 0x000fe400048070ff */
[----:B------:R-:W-:-:S03]  /*15ba0*/  PRMT R4, RZ, 0x7610, R4 ;  /* 0x00007610ff047816 */ /* 0x000fc60000000004 */
[----:B------:R0:W-:Y:S01]  /*15bb0*/  @!P1 STG.E.U8 desc[UR20][R24.64+0xf9], R7 ;  /* 0x0000f90718009986 */ /* 0x0001e2000c101114 */
[----:B------:R-:W-:Y:S05]  /*15bc0*/  @P3 BRA `(.L_x_291) ;  /* 0x0000000000043947 */ /* 0x000fea0003800000 */
[----:B------:R2:W5:Y:S02]  /*15bd0*/  LDG.E.U8 R4, desc[UR20][R2.64] ;  /* 0x0000001402047981 */ /* 0x000564000c1e1100 */
.L_x_291:
[----:B------:R-:W-:Y:S05]  /*15be0*/  BSYNC B1 ;  /* 0x0000000000017941 */ /* 0x000fea0003800000 */
.L_x_290:
[----:B------:R-:W3:Y:S01]  /*15bf0*/  LDL.LU R5, [R1+0x258] ;  /* 0x0002580001057983 */ /* 0x000ee20000300800 */
        /* <DEDUP_REMOVED lines=12> */
.L_x_293:
[----:B------:R-:W-:Y:S05]  /*15cc0*/  BSYNC B1 ;  /* 0x0000000000017941 */ /* 0x000fea0003800000 */
.L_x_292:
[----:B---3--:R-:W3:Y:S01]  /*15cd0*/  LDL.LU R5, [R1+0x25c] ;  /* 0x00025c0001057983 */ /* 0x008ee20000300800 */
[----:B-----5:R-:W-:Y:S01]  /*15ce0*/  LOP3.LUT R4, R4, 0xff, RZ, 0xc0, !PT ;  /* 0x000000ff04047812 */ /* 0x020fe200078ec0ff */
[----:B------:R-:W-:Y:S01]  /*15cf0*/  BSSY B1, `(.L_x_294) ;  /* 0x0000013000017945 */ /* 0x000fe20003800000 */
[----:B------:R-:W-:Y:S02]  /*15d00*/  IADD3 R33, P1, R33, 0x88, RZ ;  /* 0x0000008821217810 */ /* 0x000fe40007f3e0ff */
[----:B------:R-:W-:Y:S02]  /*15d10*/  F2FP.F16.E4M3.UNPACK_B R4, R4 ;  /* 0x00000004ff04723e */ /* 0x000fe400020006ff */
[----:B------:R-:W-:Y:S01]  /*15d20*/  PRMT R6, RZ, 0x7610, R6 ;  /* 0x00007610ff067816 */ /* 0x000fe20000000006 */
[----:B------:R-:W-:Y:S01]  /*15d30*/  IMAD.X R34, RZ, RZ, R35, P1 ;  /* 0x000000ffff227224 */ /* 0x000fe200008e0623 */
[----:B------:R-:W-:Y:S01]  /*15d40*/  ISETP.GE.AND P1, PT, R32, 0x89, PT ;  /* 0x000000892000780c */ /* 0x000fe20003f26270 */
[----:B------:R-:W-:-:S02]  /*15d50*/  HADD2.F32 R4, -RZ, R4.H0_H0 ;  /* 0x20000004ff047230 */ /* 0x000fc40000004100 */
[----:B------:R-:W-:Y:S01]  /*15d60*/  IMAD R34, R34, UR6, RZ ;  /* 0x0000000622227c24 */ /* 0x000fe2000f8e02ff */
[----:B------:R-:W-:Y:S01]  /*15d70*/  ISETP.LT.OR P5, PT, R0, 0x1, !P1 ;  /* 0x000000010000780c */ /* 0x000fe20004fa1670 */
[----:B------:R-:W-:-:S04]  /*15d80*/  IMAD.WIDE.U32 R36, R33, UR6, R36 ;  /* 0x0000000621247c25 */ /* 0x000fc8000f8e0024 */
[----:B------:R-:W-:Y:S01]  /*15d90*/  FMUL R4, R4, UR23 ;  /* 0x0000001704047c20 */ /* 0x000fe20008400000 */
[----:B------:R-:W-:-:S03]  /*15da0*/  IMAD R33, R33, UR7, R34 ;  /* 0x0000000721217c24 */ /* 0x000fc6000f8e0222 */
[----:B---3--:R-:W-:Y:S01]  /*15db0*/  FFMA R5, R5, UR22, R4 ;  /* 0x0000001605057c23 */ /* 0x008fe20008000004 */
[----:B------:R-:W-:-:S04]  /*15dc0*/  IADD3 R4, P3, R36, UR10, RZ ;  /* 0x0000000a24047c10 */ /* 0x000fc8000ff7e0ff */
[----:B0-----:R-:W-:Y:S02]  /*15dd0*/  F2FP.SATFINITE.E4M3.F32.PACK_AB_MERGE_C R7, RZ, R5, RZ ;  /* 0x00000005ff07723e */ /* 0x001fe400048070ff */
[----:B------:R-:W-:-:S03]  /*15de0*/  IADD3.X R5, R37, UR11, R33, P3, !PT ;  /* 0x0000000b25057c10 */ /* 0x000fc60009ffe421 */
[----:B------:R0:W-:Y:S01]  /*15df0*/  @!P2 STG.E.U8 desc[UR20][R28.64+0x1], R7 ;  /* 0x000001071c00a986 */ /* 0x0001e2000c101114 */
[----:B------:R-:W-:Y:S05]  /*15e00*/  @P5 BRA `(.L_x_295) ;  /* 0x0000000000045947 */ /* 0x000fea0003800000 */
[----:B------:R3:W5:Y:S02]  /*15e10*/  LDG.E.U8 R6, desc[UR20][R4.64] ;  /* 0x0000001404067981 */ /* 0x000764000c1e1100 */
.L_x_295:
[----:B------:R-:W-:Y:S05]  /*15e20*/  BSYNC B1 ;  /* 0x0000000000017941 */ /* 0x000fea0003800000 */
.L_x_294:
        /* <DEDUP_REMOVED lines=13> */
.L_x_297:
[----:B------:R-:W-:Y:S05]  /*15f00*/  BSYNC B1 ;  /* 0x0000000000017941 */ /* 0x000fea0003800000 */
.L_x_296:
        /* <DEDUP_REMOVED lines=13> */
.L_x_299:
[----:B------:R-:W-:Y:S05]  /*15fe0*/  BSYNC B1 ;  /* 0x0000000000017941 */ /* 0x000fea0003800000 */
.L_x_298:
        /* <DEDUP_REMOVED lines=13> */
.L_x_301:
[----:B------:R-:W-:Y:S05]  /*160c0*/  BSYNC B1 ;  /* 0x0000000000017941 */ /* 0x000fea0003800000 */
.L_x_300:
        /* <DEDUP_REMOVED lines=13> */
.L_x_303:
[----:B------:R-:W-:Y:S05]  /*161a0*/  BSYNC B1 ;  /* 0x0000000000017941 */ /* 0x000fea0003800000 */
.L_x_302:
        /* <DEDUP_REMOVED lines=13> */
.L_x_305:
[----:B------:R-:W-:Y:S05]  /*16280*/  BSYNC B1 ;  /* 0x0000000000017941 */ /* 0x000fea0003800000 */
.L_x_304:
        /* <DEDUP_REMOVED lines=13> */
.L_x_307:
[----:B------:R-:W-:Y:S05]  /*16360*/  BSYNC B1 ;  /* 0x0000000000017941 */ /* 0x000fea0003800000 */
.L_x_306:
        /* <DEDUP_REMOVED lines=13> */
.L_x_309:
[----:B------:R-:W-:Y:S05]  /*16440*/  BSYNC B1 ;  /* 0x0000000000017941 */ /* 0x000fea0003800000 */
.L_x_308:
        /* <DEDUP_REMOVED lines=13> */
.L_x_311:
[----:B------:R-:W-:Y:S05]  /*16520*/  BSYNC B1 ;  /* 0x0000000000017941 */ /* 0x000fea0003800000 */
.L_x_310:
        /* <DEDUP_REMOVED lines=13> */
.L_x_313:
[----:B------:R-:W-:Y:S05]  /*16600*/  BSYNC B1 ;  /* 0x0000000000017941 */ /* 0x000fea0003800000 */
.L_x_312:
        /* <DEDUP_REMOVED lines=13> */
.L_x_315:
[----:B------:R-:W-:Y:S05]  /*166e0*/  BSYNC B1 ;  /* 0x0000000000017941 */ /* 0x000fea0003800000 */
.L_x_314:
        /* <DEDUP_REMOVED lines=13> */
.L_x_317:
[----:B------:R-:W-:Y:S05]  /*167c0*/  BSYNC B1 ;  /* 0x0000000000017941 */ /* 0x000fea0003800000 */
.L_x_316:
        /* <DEDUP_REMOVED lines=13> */
.L_x_319:
[----:B------:R-:W-:Y:S05]  /*168a0*/  BSYNC B1 ;  /* 0x0000000000017941 */ /* 0x000fea0003800000 */
.L_x_318:
        /* <DEDUP_REMOVED lines=13> */
.L_x_321:
[----:B------:R-:W-:Y:S05]  /*16980*/  BSYNC B1 ;  /* 0x0000000000017941 */ /* 0x000fea0003800000 */
.L_x_320:
        /* <DEDUP_REMOVED lines=13> */
.L_x_323:
[----:B------:R-:W-:Y:S05]  /*16a60*/  BSYNC B1 ;  /* 0x0000000000017941 */ /* 0x000fea0003800000 */
.L_x_322:
        /* <DEDUP_REMOVED lines=13> */
.L_x_325:
[----:B------:R-:W-:Y:S05]  /*16b40*/  BSYNC B1 ;  /* 0x0000000000017941 */ /* 0x000fea0003800000 */
.L_x_324:
        /* <DEDUP_REMOVED lines=13> */
.L_x_327:
[----:B------:R-:W-:Y:S05]  /*16c20*/  BSYNC B1 ;  /* 0x0000000000017941 */ /* 0x000fea0003800000 */
.L_x_326:
        /* <DEDUP_REMOVED lines=13> */
.L_x_329:
[----:B------:R-:W-:Y:S05]  /*16d00*/  BSYNC B1 ;  /* 0x0000000000017941 */ /* 0x000fea0003800000 */
.L_x_328:
        /* <DEDUP_REMOVED lines=13> */
.L_x_331:
[----:B------:R-:W-:Y:S05]  /*16de0*/  BSYNC B1 ;  /* 0x0000000000017941 */ /* 0x000fea0003800000 */
.L_x_330:
        /* <DEDUP_REMOVED lines=13> */
.L_x_333:
[----:B------:R-:W-:Y:S05]  /*16ec0*/  BSYNC B1 ;  /* 0x0000000000017941 */ /* 0x000fea0003800000 */
.L_x_332:
        /* <DEDUP_REMOVED lines=13> */
.L_x_335:
[----:B------:R-:W-:Y:S05]  /*16fa0*/  BSYNC B1 ;  /* 0x0000000000017941 */ /* 0x000fea0003800000 */
.L_x_334:
        /* <DEDUP_REMOVED lines=13> */
.L_x_337:
[----:B------:R-:W-:Y:S05]  /*17080*/  BSYNC B1 ;  /* 0x0000000000017941 */ /* 0x000fea0003800000 */
.L_x_336:
        /* <DEDUP_REMOVED lines=13> */
.L_x_339:
[----:B------:R-:W-:Y:S05]  /*17160*/  BSYNC B1 ;  /* 0x0000000000017941 */ /* 0x000fea0003800000 */
.L_x_338:
        /* <DEDUP_REMOVED lines=13> */
.L_x_341:
[----:B------:R-:W-:Y:S05]  /*17240*/  BSYNC B1 ;  /* 0x0000000000017941 */ /* 0x000fea0003800000 */
.L_x_340:
        /* <DEDUP_REMOVED lines=13> */
.L_x_343:
[----:B------:R-:W-:Y:S05]  /*17320*/  BSYNC B1 ;  /* 0x0000000000017941 */ /* 0x000fea0003800000 */
.L_x_342:
        /* <DEDUP_REMOVED lines=13> */
.L_x_345:
[----:B------:R-:W-:Y:S05]  /*17400*/  BSYNC B1 ;  /* 0x0000000000017941 */ /* 0x000fea0003800000 */
.L_x_344:
        /* <DEDUP_REMOVED lines=13> */
.L_x_347:
[----:B------:R-:W-:Y:S05]  /*174e0*/  BSYNC B1 ;  /* 0x0000000000017941 */ /* 0x000fea0003800000 */
.L_x_346:
        /* <DEDUP_REMOVED lines=13> */
.L_x_349:
[----:B------:R-:W-:Y:S05]  /*175c0*/  BSYNC B1 ;  /* 0x0000000000017941 */ /* 0x000fea0003800000 */
.L_x_348:
        /* <DEDUP_REMOVED lines=13> */
.L_x_351:
[----:B------:R-:W-:Y:S05]  /*176a0*/  BSYNC B1 ;  /* 0x0000000000017941 */ /* 0x000fea0003800000 */
.L_x_350:
        /* <DEDUP_REMOVED lines=13> */
.L_x_353:
[----:B------:R-:W-:Y:S05]  /*17780*/  BSYNC B1 ;  /* 0x0000000000017941 */ /* 0x000fea0003800000 */
.L_x_352:
        /* <DEDUP_REMOVED lines=13> */
.L_x_355:
[----:B------:R-:W-:Y:S05]  /*17860*/  BSYNC B1 ;  /* 0x0000000000017941 */ /* 0x000fea0003800000 */
.L_x_354:
        /* <DEDUP_REMOVED lines=13> */
.L_x_357:
[----:B------:R-:W-:Y:S05]  /*17940*/  BSYNC B1 ;  /* 0x0000000000017941 */ /* 0x000fea0003800000 */
.L_x_356:
        /* <DEDUP_REMOVED lines=13> */
.L_x_359:
[----:B------:R-:W-:Y:S05]  /*17a20*/  BSYNC B1 ;  /* 0x0000000000017941 */ /* 0x000fea0003800000 */
.L_x_358:
        /* <DEDUP_REMOVED lines=13> */
.L_x_361:
[----:B------:R-:W-:Y:S05]  /*17b00*/  BSYNC B1 ;  /* 0x0000000000017941 */ /* 0x000fea0003800000 */
.L_x_360:
        /* <DEDUP_REMOVED lines=13> */
.L_x_363:
[----:B------:R-:W-:Y:S05]  /*17be0*/  BSYNC B1 ;  /* 0x0000000000017941 */ /* 0x000fea0003800000 */
.L_x_362:
        /* <DEDUP_REMOVED lines=13> */
.L_x_365:
[----:B------:R-:W-:Y:S05]  /*17cc0*/  BSYNC B1 ;  /* 0x0000000000017941 */ /* 0x000fea0003800000 */
.L_x_364:
        /* <DEDUP_REMOVED lines=13> */
.L_x_367:
[----:B------:R-:W-:Y:S05]  /*17da0*/  BSYNC B1 ;  /* 0x0000000000017941 */ /* 0x000fea0003800000 */
.L_x_366:
        /* <DEDUP_REMOVED lines=13> */
.L_x_369:
[----:B------:R-:W-:Y:S05]  /*17e80*/  BSYNC B1 ;  /* 0x0000000000017941 */ /* 0x000fea0003800000 */
.L_x_368:
        /* <DEDUP_REMOVED lines=13> */
.L_x_371:
[----:B------:R-:W-:Y:S05]  /*17f60*/  BSYNC B1 ;  /* 0x0000000000017941 */ /* 0x000fea0003800000 */
.L_x_370:
        /* <DEDUP_REMOVED lines=13> */
.L_x_373:
[----:B------:R-:W-:Y:S05]  /*18040*/  BSYNC B1 ;  /* 0x0000000000017941 */ /* 0x000fea0003800000 */
.L_x_372:
        /* <DEDUP_REMOVED lines=13> */
.L_x_375:
[----:B------:R-:W-:Y:S05]  /*18120*/  BSYNC B1 ;  /* 0x0000000000017941 */ /* 0x000fea0003800000 */
.L_x_374:
        /* <DEDUP_REMOVED lines=13> */
.L_x_377:
[----:B------:R-:W-:Y:S05]  /*18200*/  BSYNC B1 ;  /* 0x0000000000017941 */ /* 0x000fea0003800000 */
.L_x_376:
        /* <DEDUP_REMOVED lines=13> */
.L_x_379:
[----:B------:R-:W-:Y:S05]  /*182e0*/  BSYNC B1 ;  /* 0x0000000000017941 */ /* 0x000fea0003800000 */
.L_x_378:
        /* <DEDUP_REMOVED lines=13> */
.L_x_381:
[----:B------:R-:W-:Y:S05]  /*183c0*/  BSYNC B1 ;  /* 0x0000000000017941 */ /* 0x000fea0003800000 */
.L_x_380:
        /* <DEDUP_REMOVED lines=13> */
.L_x_383:
[----:B------:R-:W-:Y:S05]  /*184a0*/  BSYNC B1 ;  /* 0x0000000000017941 */ /* 0x000fea0003800000 */
.L_x_382:
        /* <DEDUP_REMOVED lines=13> */
.L_x_385:
[----:B------:R-:W-:Y:S05]  /*18580*/  BSYNC B1 ;  /* 0x0000000000017941 */ /* 0x000fea0003800000 */
.L_x_384:
        /* <DEDUP_REMOVED lines=13> */
.L_x_387:
[----:B------:R-:W-:Y:S05]  /*18660*/  BSYNC B1 ;  /* 0x0000000000017941 */ /* 0x000fea0003800000 */
.L_x_386:
        /* <DEDUP_REMOVED lines=13> */
.L_x_389:
[----:B------:R-:W-:Y:S05]  /*18740*/  BSYNC B1 ;  /* 0x0000000000017941 */ /* 0x000fea0003800000 */
.L_x_388:
        /* <DEDUP_REMOVED lines=13> */
.L_x_391:
[----:B------:R-:W-:Y:S05]  /*18820*/  BSYNC B1 ;  /* 0x0000000000017941 */ /* 0x000fea0003800000 */
.L_x_390:
        /* <DEDUP_REMOVED lines=13> */
.L_x_393:
[----:B------:R-:W-:Y:S05]  /*18900*/  BSYNC B1 ;  /* 0x0000000000017941 */ /* 0x000fea0003800000 */
.L_x_392:
        /* <DEDUP_REMOVED lines=13> */
.L_x_395:
[----:B------:R-:W-:Y:S05]  /*189e0*/  BSYNC B1 ;  /* 0x0000000000017941 */ /* 0x000fea0003800000 */
.L_x_394:
        /* <DEDUP_REMOVED lines=13> */
.L_x_397:
[----:B------:R-:W-:Y:S05]  /*18ac0*/  BSYNC B1 ;  /* 0x0000000000017941 */ /* 0x000fea0003800000 */
.L_x_396:
        /* <DEDUP_REMOVED lines=13> */
.L_x_399:
[----:B------:R-:W-:Y:S05]  /*18ba0*/  BSYNC B1 ;  /* 0x0000000000017941 */ /* 0x000fea0003800000 */
.L_x_398:
        /* <DEDUP_REMOVED lines=13> */
.L_x_401:
[----:B------:R-:W-:Y:S05]  /*18c80*/  BSYNC B1 ;  /* 0x0000000000017941 */ /* 0x000fea0003800000 */
.L_x_400:
        /* <DEDUP_REMOVED lines=13> */
.L_x_403:
[----:B------:R-:W-:Y:S05]  /*18d60*/  BSYNC B1 ;  /* 0x0000000000017941 */ /* 0x000fea0003800000 */
.L_x_402:
        /* <DEDUP_REMOVED lines=13> */
.L_x_405:
[----:B------:R-:W-:Y:S05]  /*18e40*/  BSYNC B1 ;  /* 0x0000000000017941 */ /* 0x000fea0003800000 */
.L_x_404:
        /* <DEDUP_REMOVED lines=13> */
.L_x_407:
[----:B------:R-:W-:Y:S05]  /*18f20*/  BSYNC B1 ;  /* 0x0000000000017941 */ /* 0x000fea0003800000 */
.L_x_406:
        /* <DEDUP_REMOVED lines=13> */
.L_x_409:
[----:B------:R-:W-:Y:S05]  /*19000*/  BSYNC B1 ;  /* 0x0000000000017941 */ /* 0x000fea0003800000 */
.L_x_408:
        /* <DEDUP_REMOVED lines=13> */
.L_x_411:
[----:B------:R-:W-:Y:S05]  /*190e0*/  BSYNC B1 ;  /* 0x0000000000017941 */ /* 0x000fea0003800000 */
.L_x_410:
        /* <DEDUP_REMOVED lines=13> */
.L_x_413:
[----:B------:R-:W-:Y:S05]  /*191c0*/  BSYNC B1 ;  /* 0x0000000000017941 */ /* 0x000fea0003800000 */
.L_x_412:
        /* <DEDUP_REMOVED lines=13> */
.L_x_415:
[----:B------:R-:W-:Y:S05]  /*192a0*/  BSYNC B1 ;  /* 0x0000000000017941 */ /* 0x000fea0003800000 */
.L_x_414:
        /* <DEDUP_REMOVED lines=13> */
.L_x_417:
[----:B------:R-:W-:Y:S05]  /*19380*/  BSYNC B1 ;  /* 0x0000000000017941 */ /* 0x000fea0003800000 */
.L_x_416:
        /* <DEDUP_REMOVED lines=13> */
.L_x_419:
[----:B------:R-:W-:Y:S05]  /*19460*/  BSYNC B1 ;  /* 0x0000000000017941 */ /* 0x000fea0003800000 */
.L_x_418:
        /* <DEDUP_REMOVED lines=13> */
.L_x_421:
[----:B------:R-:W-:Y:S05]  /*19540*/  BSYNC B1 ;  /* 0x0000000000017941 */ /* 0x000fea0003800000 */
.L_x_420:
        /* <DEDUP_REMOVED lines=13> */
.L_x_423:
[----:B------:R-:W-:Y:S05]  /*19620*/  BSYNC B1 ;  /* 0x0000000000017941 */ /* 0x000fea0003800000 */
.L_x_422:
        /* <DEDUP_REMOVED lines=13> */
.L_x_425:
[----:B------:R-:W-:Y:S05]  /*19700*/  BSYNC B1 ;  /* 0x0000000000017941 */ /* 0x000fea0003800000 */
.L_x_424:
        /* <DEDUP_REMOVED lines=13> */
.L_x_427:
[----:B------:R-:W-:Y:S05]  /*197e0*/  BSYNC B1 ;  /* 0x0000000000017941 */ /* 0x000fea0003800000 */
.L_x_426:
        /* <DEDUP_REMOVED lines=13> */
.L_x_429:
[----:B------:R-:W-:Y:S05]  /*198c0*/  BSYNC B1 ;  /* 0x0000000000017941 */ /* 0x000fea0003800000 */
.L_x_428:
        /* <DEDUP_REMOVED lines=13> */
.L_x_431:
[----:B------:R-:W-:Y:S05]  /*199a0*/  BSYNC B1 ;  /* 0x0000000000017941 */ /* 0x000fea0003800000 */
.L_x_430:
        /* <DEDUP_REMOVED lines=13> */
.L_x_433:
[----:B------:R-:W-:Y:S05]  /*19a80*/  BSYNC B1 ;  /* 0x0000000000017941 */ /* 0x000fea0003800000 */
.L_x_432:
        /* <DEDUP_REMOVED lines=13> */
.L_x_435:
[----:B------:R-:W-:Y:S05]  /*19b60*/  BSYNC B1 ;  /* 0x0000000000017941 */ /* 0x000fea0003800000 */
.L_x_434:
        /* <DEDUP_REMOVED lines=13> */
.L_x_437:
[----:B------:R-:W-:Y:S05]  /*19c40*/  BSYNC B1 ;  /* 0x0000000000017941 */ /* 0x000fea0003800000 */
.L_x_436:
        /* <DEDUP_REMOVED lines=13> */
.L_x_439:
[----:B------:R-:W-:Y:S05]  /*19d20*/  BSYNC B1 ;  /* 0x0000000000017941 */ /* 0x000fea0003800000 */
.L_x_438:
        /* <DEDUP_REMOVED lines=13> */
.L_x_441:
[----:B------:R-:W-:Y:S05]  /*19e00*/  BSYNC B1 ;  /* 0x0000000000017941 */ /* 0x000fea0003800000 */
.L_x_440:
        /* <DEDUP_REMOVED lines=13> */
.L_x_443:
[----:B------:R-:W-:Y:S05]  /*19ee0*/  BSYNC B1 ;  /* 0x0000000000017941 */ /* 0x000fea0003800000 */
.L_x_442:
        /* <DEDUP_REMOVED lines=13> */
.L_x_445:
[----:B------:R-:W-:Y:S05]  /*19fc0*/  BSYNC B1 ;  /* 0x0000000000017941 */ /* 0x000fea0003800000 */
.L_x_444:
        /* <DEDUP_REMOVED lines=13> */
.L_x_447:
[----:B------:R-:W-:Y:S05]  /*1a0a0*/  BSYNC B1 ;  /* 0x0000000000017941 */ /* 0x000fea0003800000 */
.L_x_446:
        /* <DEDUP_REMOVED lines=13> */
.L_x_449:
[----:B------:R-:W-:Y:S05]  /*1a180*/  BSYNC B1 ;  /* 0x0000000000017941 */ /* 0x000fea0003800000 */
.L_x_448:
        /* <DEDUP_REMOVED lines=13> */
.L_x_451:
[----:B------:R-:W-:Y:S05]  /*1a260*/  BSYNC B1 ;  /* 0x0000000000017941 */ /* 0x000fea0003800000 */
.L_x_450:
        /* <DEDUP_REMOVED lines=13> */
.L_x_453:
[----:B------:R-:W-:Y:S05]  /*1a340*/  BSYNC B1 ;  /* 0x0000000000017941 */ /* 0x000fea0003800000 */
.L_x_452:
        /* <DEDUP_REMOVED lines=13> */
.L_x_455:
[----:B------:R-:W-:Y:S05]  /*1a420*/  BSYNC B1 ;  /* 0x0000000000017941 */ /* 0x000fea0003800000 */
.L_x_454:
        /* <DEDUP_REMOVED lines=13> */
.L_x_457:
[----:B------:R-:W-:Y:S05]  /*1a500*/  BSYNC B1 ;  /* 0x0000000000017941 */ /* 0x000fea0003800000 */
.L_x_456:
        /* <DEDUP_REMOVED lines=13> */
.L_x_459:
[----:B------:R-:W-:Y:S05]  /*1a5e0*/  BSYNC B1 ;  /* 0x0000000000017941 */ /* 0x000fea0003800000 */
.L_x_458:
        /* <DEDUP_REMOVED lines=13> */
.L_x_461:
[----:B------:R-:W-:Y:S05]  /*1a6c0*/  BSYNC B1 ;  /* 0x0000000000017941 */ /* 0x000fea0003800000 */
.L_x_460:
        /* <DEDUP_REMOVED lines=13> */
.L_x_463:
[----:B------:R-:W-:Y:S05]  /*1a7a0*/  BSYNC B1 ;  /* 0x0000000000017941 */ /* 0x000fea0003800000 */
.L_x_462:
        /* <DEDUP_REMOVED lines=13> */
.L_x_465:
[----:B------:R-:W-:Y:S05]  /*1a880*/  BSYNC B1 ;  /* 0x0000000000017941 */ /* 0x000fea0003800000 */
.L_x_464:
        /* <DEDUP_REMOVED lines=13> */
.L_x_467:
[----:B------:R-:W-:Y:S05]  /*1a960*/  BSYNC B1 ;  /* 0x0000000000017941 */ /* 0x000fea0003800000 */
.L_x_466:
        /* <DEDUP_REMOVED lines=13> */
.L_x_469:
[----:B------:R-:W-:Y:S05]  /*1aa40*/  BSYNC B1 ;  /* 0x0000000000017941 */ /* 0x000fea0003800000 */
.L_x_468:
        /* <DEDUP_REMOVED lines=13> */
.L_x_471:
[----:B------:R-:W-:Y:S05]  /*1ab20*/  BSYNC B1 ;  /* 0x0000000000017941 */ /* 0x000fea0003800000 */
.L_x_470:
        /* <DEDUP_REMOVED lines=13> */
.L_x_473:
[----:B------:R-:W-:Y:S05]  /*1ac00*/  BSYNC B1 ;  /* 0x0000000000017941 */ /* 0x000fea0003800000 */
.L_x_472:
        /* <DEDUP_REMOVED lines=13> */
.L_x_475:
[----:B------:R-:W-:Y:S05]  /*1ace0*/  BSYNC B1 ;  /* 0x0000000000017941 */ /* 0x000fea0003800000 */
.L_x_474:
        /* <DEDUP_REMOVED lines=13> */
.L_x_477:
[----:B------:R-:W-:Y:S05]  /*1adc0*/  BSYNC B1 ;  /* 0x0000000000017941 */ /* 0x000fea0003800000 */
.L_x_476:
        /* <DEDUP_REMOVED lines=13> */
.L_x_479:
[----:B------:R-:W-:Y:S05]  /*1aea0*/  BSYNC B1 ;  /* 0x0000000000017941 */ /* 0x000fea0003800000 */
.L_x_478:
        /* <DEDUP_REMOVED lines=13> */
.L_x_481:
[----:B------:R-:W-:Y:S05]  /*1af80*/  BSYNC B1 ;  /* 0x0000000000017941 */ /* 0x000fea0003800000 */
.L_x_480:
        /* <DEDUP_REMOVED lines=13> */
.L_x_483:
[----:B------:R-:W-:Y:S05]  /*1b060*/  BSYNC B1 ;  /* 0x0000000000017941 */ /* 0x000fea0003800000 */
.L_x_482:
        /* <DEDUP_REMOVED lines=13> */
.L_x_485:
[----:B------:R-:W-:Y:S05]  /*1b140*/  BSYNC B1 ;  /* 0x0000000000017941 */ /* 0x000fea0003800000 */
.L_x_484:
        /* <DEDUP_REMOVED lines=13> */
.L_x_487:
[----:B------:R-:W-:Y:S05]  /*1b220*/  BSYNC B1 ;  /* 0x0000000000017941 */ /* 0x000fea0003800000 */
.L_x_486:
        /* <DEDUP_REMOVED lines=13> */
.L_x_489:
[----:B------:R-:W-:Y:S05]  /*1b300*/  BSYNC B1 ;  /* 0x0000000000017941 */ /* 0x000fea0003800000 */
.L_x_488:
        /* <DEDUP_REMOVED lines=13> */
.L_x_491:
[----:B------:R-:W-:Y:S05]  /*1b3e0*/  BSYNC B1 ;  /* 0x0000000000017941 */ /* 0x000fea0003800000 */
.L_x_490:
        /* <DEDUP_REMOVED lines=13> */
.L_x_493:
[----:B------:R-:W-:Y:S05]  /*1b4c0*/  BSYNC B1 ;  /* 0x0000000000017941 */ /* 0x000fea0003800000 */
.L_x_492:
        /* <DEDUP_REMOVED lines=13> */
.L_x_495:
[----:B------:R-:W-:Y:S05]  /*1b5a0*/  BSYNC B1 ;  /* 0x0000000000017941 */ /* 0x000fea0003800000 */
.L_x_494:
        /* <DEDUP_REMOVED lines=13> */
.L_x_497:
[----:B------:R-:W-:Y:S05]  /*1b680*/  BSYNC B1 ;  /* 0x0000000000017941 */ /* 0x000fea0003800000 */
.L_x_496:
        /* <DEDUP_REMOVED lines=13> */
.L_x_499:
[----:B------:R-:W-:Y:S05]  /*1b760*/  BSYNC B1 ;  /* 0x0000000000017941 */ /* 0x000fea0003800000 */
.L_x_498:
        /* <DEDUP_REMOVED lines=13> */
.L_x_501:
[----:B------:R-:W-:Y:S05]  /*1b840*/  BSYNC B1 ;  /* 0x0000000000017941 */ /* 0x000fea0003800000 */
.L_x_500:
        /* <DEDUP_REMOVED lines=13> */
.L_x_503:
[----:B------:R-:W-:Y:S05]  /*1b920*/  BSYNC B1 ;  /* 0x0000000000017941 */ /* 0x000fea0003800000 */
.L_x_502:
        /* <DEDUP_REMOVED lines=13> */
.L_x_505:
[----:B------:R-:W-:Y:S05]  /*1ba00*/  BSYNC B1 ;  /* 0x0000000000017941 */ /* 0x000fea0003800000 */
.L_x_504:
        /* <DEDUP_REMOVED lines=13> */
.L_x_507:
[----:B------:R-:W-:Y:S05]  /*1bae0*/  BSYNC B1 ;  /* 0x0000000000017941 */ /* 0x000fea0003800000 */
.L_x_506:
        /* <DEDUP_REMOVED lines=13> */
.L_x_509:
[----:B------:R-:W-:Y:S05]  /*1bbc0*/  BSYNC B1 ;  /* 0x0000000000017941 */ /* 0x000fea0003800000 */
.L_x_508:
        /* <DEDUP_REMOVED lines=13> */
.L_x_511:
[----:B------:R-:W-:Y:S05]  /*1bca0*/  BSYNC B1 ;  /* 0x0000000000017941 */ /* 0x000fea0003800000 */
.L_x_510:
        /* <DEDUP_REMOVED lines=13> */
.L_x_513:
[----:B------:R-:W-:Y:S05]  /*1bd80*/  BSYNC B1 ;  /* 0x0000000000017941 */ /* 0x000fea0003800000 */
.L_x_512:
        /* <DEDUP_REMOVED lines=13> */
.L_x_515:
[----:B------:R-:W-:Y:S05]  /*1be60*/  BSYNC B1 ;  /* 0x0000000000017941 */ /* 0x000fea0003800000 */
.L_x_514:
        /* <DEDUP_REMOVED lines=13> */
.L_x_517:
[----:B------:R-:W-:Y:S05]  /*1bf40*/  BSYNC B1 ;  /* 0x0000000000017941 */ /* 0x000fea0003800000 */
.L_x_516:
        /* <DEDUP_REMOVED lines=13> */
.L_x_519:
[----:B------:R-:W-:Y:S05]  /*1c020*/  BSYNC B1 ;  /* 0x0000000000017941 */ /* 0x000fea0003800000 */
.L_x_518:
        /* <DEDUP_REMOVED lines=13> */
.L_x_521:
[----:B------:R-:W-:Y:S05]  /*1c100*/  BSYNC B1 ;  /* 0x0000000000017941 */ /* 0x000fea0003800000 */
.L_x_520:
        /* <DEDUP_REMOVED lines=13> */
.L_x_523:
[----:B------:R-:W-:Y:S05]  /*1c1e0*/  BSYNC B1 ;  /* 0x0000000000017941 */ /* 0x000fea0003800000 */
.L_x_522:
        /* <DEDUP_REMOVED lines=13> */
.L_x_525:
[----:B------:R-:W-:Y:S05]  /*1c2c0*/  BSYNC B1 ;  /* 0x0000000000017941 */ /* 0x000fea0003800000 */
.L_x_524:
        /* <DEDUP_REMOVED lines=13> */
.L_x_527:
[----:B------:R-:W-:Y:S05]  /*1c3a0*/  BSYNC B1 ;  /* 0x0000000000017941 */ /* 0x000fea0003800000 */
.L_x_526:
        /* <DEDUP_REMOVED lines=13> */
.L_x_529:
[----:B------:R-:W-:Y:S05]  /*1c480*/  BSYNC B1 ;  /* 0x0000000000017941 */ /* 0x000fea0003800000 */
.L_x_528:
        /* <DEDUP_REMOVED lines=13> */
.L_x_531:
[----:B------:R-:W-:Y:S05]  /*1c560*/  BSYNC B1 ;  /* 0x0000000000017941 */ /* 0x000fea0003800000 */
.L_x_530:
        /* <DEDUP_REMOVED lines=13> */
.L_x_533:
[----:B------:R-:W-:Y:S05]  /*1c640*/  BSYNC B1 ;  /* 0x0000000000017941 */ /* 0x000fea0003800000 */
.L_x_532:
        /* <DEDUP_REMOVED lines=13> */
.L_x_535:
[----:B------:R-:W-:Y:S05]  /*1c720*/  BSYNC B1 ;  /* 0x0000000000017941 */ /* 0x000fea0003800000 */
.L_x_534:
        /* <DEDUP_REMOVED lines=13> */
.L_x_537:
[----:B------:R-:W-:Y:S05]  /*1c800*/  BSYNC B1 ;  /* 0x0000000000017941 */ /* 0x000fea0003800000 */
.L_x_536:
        /* <DEDUP_REMOVED lines=13> */
.L_x_539:
[----:B------:R-:W-:Y:S05]  /*1c8e0*/  BSYNC B1 ;  /* 0x0000000000017941 */ /* 0x000fea0003800000 */
.L_x_538:
        /* <DEDUP_REMOVED lines=13> */
.L_x_541:
[----:B------:R-:W-:Y:S05]  /*1c9c0*/  BSYNC B1 ;  /* 0x0000000000017941 */ /* 0x000fea0003800000 */
.L_x_540:
[----:B--234-:R-:W2:Y:S01]  /*1c9d0*/  LDL.LU R3, [R1+0x44c] ;  /* 0x00044c0001037983 */ /* 0x01cea20000300800 */
        /* <DEDUP_REMOVED lines=12> */
.L_x_543:
[----:B------:R-:W-:Y:S05]  /*1caa0*/  BSYNC B1 ;  /* 0x0000000000017941 */ /* 0x000fea0003800000 */
.L_x_542:
[----:B--2---:R-:W2:Y:S01]  /*1cab0*/  LDL.LU R3, [R1+0x450] ;  /* 0x0004500001037983 */ /* 0x004ea20000300800 */
        /* <DEDUP_REMOVED lines=12> */
.L_x_545:
[----:B------:R-:W-:Y:S05]  /*1cb80*/  BSYNC B1 ;  /* 0x0000000000017941 */ /* 0x000fea0003800000 */
.L_x_544:
[----:B------:R-:W-:Y:S05]  /*1cb90*/  @P1 BRA `(.L_x_546) ;  /* 0x00000048008c1947 */ /* 0x000fea0003800000 */
[----:B------:R-:W2:Y:S01]  /*1cba0*/  LDL.LU R2, [R1+0x454] ;  /* 0x0004540001027983 */ /* 0x000ea20000300800 */
[----:B-----5:R-:W-:-:S04]  /*1cbb0*/  LOP3.LUT R0, R0, 0xff, RZ, 0xc0, !PT ;  /* 0x000000ff00007812 */ /* 0x020fc800078ec0ff */
[----:B------:R-:W-:-:S05]  /*1cbc0*/  F2FP.F16.E4M3.UNPACK_B R0, R0 ;  /* 0x00000000ff00723e */ /* 0x000fca00020006ff */
[----:B------:R-:W-:-:S05]  /*1cbd0*/  HADD2.F32 R0, -RZ, R0.H0_H0 ;  /* 0x20000000ff007230 */ /* 0x000fca0000004100 */
[----:B------:R-:W-:-:S04]  /*1cbe0*/  FMUL R0, R0, UR23 ;  /* 0x0000001700007c20 */ /* 0x000fc80008400000 */
[----:B--2---:R-:W-:-:S05]  /*1cbf0*/  FFMA R0, R2, UR22, R0 ;  /* 0x0000001602007c23 */ /* 0x004fca0008000000 */
[----:B------:R-:W-:-:S05]  /*1cc00*/  F2FP.SATFINITE.E4M3.F32.PACK_AB_MERGE_C R3, RZ, R0, RZ ;  /* 0x00000000ff03723e */ /* 0x000fca00048070ff */
[----:B------:R2:W-:Y:S01]  /*1cc10*/  STG.E.U8 desc[UR20][R26.64+0xf9], R3 ;  /* 0x0000f9031a007986 */ /* 0x0005e2000c101114 */
[----:B------:R-:W-:Y:S05]  /*1cc20*/  BRA `(.L_x_546) ;  /* 0x0000004800687947 */ /* 0x000fea0003800000 */
.L_x_33:
[----:B------:R-:W-:Y:S01]  /*1cc30*/  ISETP.GE.AND P3, PT, R32, 0x1, PT ;  /* 0x000000012000780c */ /* 0x000fe20003f66270 */
[----:B------:R-:W-:Y:S01]  /*1cc40*/  FMUL R4, R4, UR22 ;  /* 0x0000001604047c20 */ /* 0x000fe20008400000 */
[----:B------:R-:W2:Y:S02]  /*1cc50*/  LDL.LU R35, [R1+0x200] ;  /* 0x0002000001237983 */ /* 0x000ea40000300800 */
[----:B------:R-:W-:Y:S02]  /*1cc60*/  ISETP.LT.OR P0, PT, R0, 0x1, !P3 ;  /* 0x000000010000780c */ /* 0x000fe40005f01670 */
[----:B------:R-:W-:Y:S01]  /*1cc70*/  F2FP.SATFINITE.E4M3.F32.PACK_AB_MERGE_C R4, RZ, R4, RZ ;  /* 0x00000004ff04723e */ /* 0x000fe200048070ff */
[----:B------:R-:W-:Y:S01]  /*1cc80*/  FMUL R5, R5, UR22 ;  /* 0x0000001605057c20 */ /* 0x000fe20008400000 */
[----:B------:R-:W-:Y:S01]  /*1cc90*/  ISETP.GE.AND P2, PT, R32, 0x9, PT ;  /* 0x000000092000780c */ /* 0x000fe20003f46270 */
[----:B------:R-:W-:Y:S01]  /*1cca0*/  FMUL R6, R6, UR22 ;  /* 0x0000001606067c20 */ /* 0x000fe20008400000 */
[----:B------:R-:W-:Y:S01]  /*1ccb0*/  FMUL R7, R7, UR22 ;  /* 0x0000001607077c20 */ /* 0x000fe20008400000 */
[----:B------:R-:W-:Y:S01]  /*1ccc0*/  ISETP.LT.OR P1, PT, R0, 0x9, !P3 ;  /* 0x000000090000780c */ /* 0x000fe20005f21670 */
[----:B------:R-:W-:Y:S01]  /*1ccd0*/  FMUL R8, R8, UR22 ;  /* 0x0000001608087c20 */ /* 0x000fe20008400000 */
[----:B------:R-:W-:Y:S01]  /*1cce0*/  FMUL R9, R9, UR22 ;  /* 0x0000001609097c20 */ /* 0x000fe20008400000 */
[----:B------:R-:W-:Y:S01]  /*1ccf0*/  FMUL R10, R10, UR22 ;  /* 0x000000160a0a7c20 */ /* 0x000fe20008400000 */
[----:B------:R-:W-:Y:S01]  /*1cd00*/  FMUL R11, R11, UR22 ;  /* 0x000000160b0b7c20 */ /* 0x000fe20008400000 */
[----:B------:R-:W-:Y:S01]  /*1cd10*/  FMUL R12, R12, UR22 ;  /* 0x000000160c0c7c20 */ /* 0x000fe20008400000 */
[----:B------:R-:W-:Y:S01]  /*1cd20*/  @!P0 STG.E.U8 desc[UR20][R2.64], R4 ;  /* 0x0000000402008986 */ /* 0x000fe2000c101114 */
[----:B------:R-:W-:-:S02]  /*1cd30*/  ISETP.LT.OR P0, PT, R0, 0x2, !P3 ;  /* 0x000000020000780c */ /* 0x000fc40005f01670 */
[----:B------:R-:W-:Y:S01]  /*1cd40*/  F2FP.SATFINITE.E4M3.F32.PACK_AB_MERGE_C R5, RZ, R5, RZ ;  /* 0x00000005ff05723e */ /* 0x000fe200048070ff */
[----:B------:R-:W-:Y:S01]  /*1cd50*/  FMUL R13, R13, UR22 ;  /* 0x000000160d0d7c20 */ /* 0x000fe20008400000 */
[----:B------:R-:W-:Y:S01]  /*1cd60*/  F2FP.SATFINITE.E4M3.F32.PACK_AB_MERGE_C R6, RZ, R6, RZ ;  /* 0x00000006ff06723e */ /* 0x000fe200048070ff */
[----:B------:R-:W-:Y:S01]  /*1cd70*/  FMUL R14, R14, UR22 ;  /* 0x000000160e0e7c20 */ /* 0x000fe20008400000 */
[----:B------:R-:W-:Y:S01]  /*1cd80*/  FMUL R15, R15, UR22 ;  /* 0x000000160f0f7c20 */ /* 0x000fe20008400000 */
[----:B------:R-:W-:Y:S01]  /*1cd90*/  FMUL R16, R16, UR22 ;  /* 0x0000001610107c20 */ /* 0x000fe20008400000 */
[----:B------:R-:W-:Y:S01]  /*1cda0*/  FMUL R17, R17, UR22 ;  /* 0x0000001611117c20 */ /* 0x000fe20008400000 */
[----:B------:R-:W-:Y:S01]  /*1cdb0*/  FMUL R18, R18, UR22 ;  /* 0x0000001612127c20 */ /* 0x000fe20008400000 */
[----:B------:R-:W-:Y:S01]  /*1cdc0*/  FMUL R19, R19, UR22 ;  /* 0x0000001613137c20 */ /* 0x000fe20008400000 */
[----:B------:R-:W-:Y:S01]  /*1cdd0*/  FMUL R20, R20, UR22 ;  /* 0x0000001614147c20 */ /* 0x000fe20008400000 */
[----:B------:R-:W-:Y:S01]  /*1cde0*/  FMUL R21, R21, UR22 ;  /* 0x0000001615157c20 */ /* 0x000fe20008400000 */
[----:B------:R0:W-:Y:S01]  /*1cdf0*/  @!P0 STG.E.U8 desc[UR20][R2.64+0x1], R5 ;  /* 0x0000010502008986 */ /* 0x0001e2000c101114 */
[----:B------:R-:W-:-:S02]  /*1ce00*/  ISETP.LT.OR P0, PT, R0, 0x1, !P2 ;  /* 0x000000010000780c */ /* 0x000fc40005701670 */
[----:B------:R-:W-:Y:S01]  /*1ce10*/  F2FP.SATFINITE.E4M3.F32.PACK_AB_MERGE_C R7, RZ, R7, RZ ;  /* 0x00000007ff07723e */ /* 0x000fe200048070ff */
[----:B------:R-:W4:Y:S01]  /*1ce20*/  LDL.LU R34, [R1+0x204] ;  /* 0x0002040001227983 */ /* 0x000f220000300800 */
[----:B------:R-:W-:Y:S02]  /*1ce30*/  F2FP.SATFINITE.E4M3.F32.PACK_AB_MERGE_C R8, RZ, R8, RZ ;  /* 0x00000008ff08723e */ /* 0x000fe400048070ff */
[----:B------:R-:W-:Y:S01]  /*1ce40*/  F2FP.SATFINITE.E4M3.F32.PACK_AB_MERGE_C R9, RZ, R9, RZ ;  /* 0x00000009ff09723e */ /* 0x000fe200048070ff */
[----:B------:R-:W5:Y:S01]  /*1ce50*/  LDL.LU R38, [R1+0x208] ;  /* 0x0002080001267983 */ /* 0x000f620000300800 */
[----:B------:R-:W-:Y:S02]  /*1ce60*/  ISETP.LT.OR P5, PT, R0, 0xa, !P2 ;  /* 0x0000000a0000780c */ /* 0x000fe400057a1670 */
[----:B------:R-:W-:Y:S01]  /*1ce70*/  F2FP.SATFINITE.E4M3.F32.PACK_AB_MERGE_C R10, RZ, R10, RZ ;  /* 0x0000000aff0a723e */ /* 0x000fe200048070ff */
[----:B------:R-:W-:Y:S01]  /*1ce80*/  FMUL R22, R22, UR22 ;  /* 0x0000001616167c20 */ /* 0x000fe20008400000 */
[----:B------:R-:W-:Y:S01]  /*1ce90*/  F2FP.SATFINITE.E4M3.F32.PACK_AB_MERGE_C R11, RZ, R11, RZ ;  /* 0x0000000bff0b723e */ /* 0x000fe200048070ff */
[----:B------:R-:W-:Y:S01]  /*1cea0*/  @!P0 STG.E.U8 desc[UR20][R24.64], R6 ;  /* 0x0000000618008986 */ /* 0x000fe2000c101114 */
[----:B------:R-:W-:-:S02]  /*1ceb0*/  ISETP.LT.OR P0, PT, R0, 0x2, !P2 ;  /* 0x000000020000780c */ /* 0x000fc40005701670 */
[----:B------:R-:W-:Y:S01]  /*1cec0*/  F2FP.SATFINITE.E4M3.F32.PACK_AB_MERGE_C R12, RZ, R12, RZ ;  /* 0x0000000cff0c723e */ /* 0x000fe200048070ff */
[----:B------:R-:W3:Y:S01]  /*1ced0*/  LDL.LU R37, [R1+0x20c] ;  /* 0x00020c0001257983 */ /* 0x000ee20000300800 */
[----:B------:R-:W-:Y:S02]  /*1cee0*/  F2FP.SATFINITE.E4M3.F32.PACK_AB_MERGE_C R13, RZ, R13, RZ ;  /* 0x0000000dff0d723e */ /* 0x000fe400048070ff */
[----:B------:R-:W-:Y:S01]  /*1cef0*/  F2FP.SATFINITE.E4M3.F32.PACK_AB_MERGE_C R14, RZ, R14, RZ ;  /* 0x0000000eff0e723e */ /* 0x000fe200048070ff */
[----:B------:R-:W-:Y:S01]  /*1cf00*/  FMUL R23, R23, UR22 ;  /* 0x0000001617177c20 */ /* 0x000fe20008400000 */
[----:B------:R-:W-:Y:S01]  /*1cf10*/  F2FP.SATFINITE.E4M3.F32.PACK_AB_MERGE_C R15, RZ, R15, RZ ;  /* 0x0000000fff0f723e */ /* 0x000fe200048070ff */
[----:B------:R-:W4:Y:S04]  /*1cf20*/  LDL.LU R33, [R1+0x210] ;  /* 0x0002100001217983 */ /* 0x000f280000300800 */
[----:B------:R1:W-:Y:S01]  /*1cf30*/  @!P0 STG.E.U8 desc[UR20][R24.64+0x1], R7 ;  /* 0x0000010718008986 */ /* 0x0003e2000c101114 */
[----:B------:R-:W-:-:S03]  /*1cf40*/  ISETP.LT.OR P0, PT, R0, 0xa, !P3 ;  /* 0x0000000a0000780c */ /* 0x000fc60005f01670 */
[----:B------:R-:W-:Y:S01]  /*1cf50*/  @!P1 STG.E.U8 desc[UR20][R2.64+0x8], R8 ;  /* 0x0000080802009986 */ /* 0x000fe2000c101114 */
[----:B------:R-:W-:Y:S02]  /*1cf60*/  ISETP.LT.OR P1, PT, R0, 0x9, !P2 ;  /* 0x000000090000780c */ /* 0x000fe40005721670 */
[----:B------:R-:W-:Y:S01]  /*1cf70*/  F2FP.SATFINITE.E4M3.F32.PACK_AB_MERGE_C R16, RZ, R16, RZ ;  /* 0x00000010ff10723e */ /* 0x000fe200048070ff */
[----:B------:R-:W-:Y:S01]  /*1cf80*/  FMUL R152, R152, UR22 ;  /* 0x0000001698987c20 */ /* 0x000fe20008400000 */
[----:B------:R-:W-:Y:S01]  /*1cf90*/  F2FP.SATFINITE.E4M3.F32.PACK_AB_MERGE_C R17, RZ, R17, RZ ;  /* 0x00000011ff11723e */ /* 0x000fe200048070ff */
[----:B------:R-:W3:Y:S04]  /*1cfa0*/  LDL.LU R31, [R1+0x214] ;  /* 0x00021400011f7983 */ /* 0x000ee80000300800 */
[----:B------:R-:W-:Y:S01]  /*1cfb0*/  @!P0 STG.E.U8 desc[UR20][R2.64+0x9], R9 ;  /* 0x0000090902008986 */ /* 0x000fe2000c101114 */
[----:B------:R-:W-:-:S03]  /*1cfc0*/  ISETP.LT.OR P0, PT, R0, 0x11, !P3 ;  /* 0x000000110000780c */ /* 0x000fc60005f01670 */
[----:B------:R-:W-:Y:S01]  /*1cfd0*/  @!P1 STG.E.U8 desc[UR20][R24.64+0x8], R10 ;  /* 0x0000080a18009986 */ /* 0x000fe2000c101114 */
[----:B------:R-:W-:-:S03]  /*1cfe0*/  ISETP.LT.OR P1, PT, R0, 0x12, !P3 ;  /* 0x000000120000780c */ /* 0x000fc60005f21670 */
[----:B------:R-:W-:Y:S01]  /*1cff0*/  @!P5 STG.E.U8 desc[UR20][R24.64+0x9], R11 ;  /* 0x0000090b1800d986 */ /* 0x000fe2000c101114 */
[C---:B------:R-:W-:Y:S02]  /*1d000*/  ISETP.LT.OR P5, PT, R0.reuse, 0x11, !P2 ;  /* 0x000000110000780c */ /* 0x040fe400057a1670 */
[----:B------:R-:W-:Y:S01]  /*1d010*/  F2FP.SATFINITE.E4M3.F32.PACK_AB_MERGE_C R18, RZ, R18, RZ ;  /* 0x00000012ff12723e */ /* 0x000fe200048070ff */
[----:B------:R-:W3:Y:S01]  /*1d020*/  LDL.LU R30, [R1+0x218] ;  /* 0x00021800011e7983 */ /* 0x000ee20000300800 */
[----:B------:R-:W-:Y:S01]  /*1d030*/  F2FP.SATFINITE.E4M3.F32.PACK_AB_MERGE_C R19, RZ, R19, RZ ;  /* 0x00000013ff13723e */ /* 0x000fe200048070ff */
[----:B------:R-:W-:Y:S01]  /*1d040*/  FMUL R153, R153, UR22 ;  /* 0x0000001699997c20 */ /* 0x000fe20008400000 */
[----:B------:R-:W-:Y:S01]  /*1d050*/  F2FP.SATFINITE.E4M3.F32.PACK_AB_MERGE_C R20, RZ, R20, RZ ;  /* 0x00000014ff14723e */ /* 0x000fe200048070ff */
[----:B------:R-:W-:Y:S01]  /*1d060*/  @!P0 STG.E.U8 desc[UR20][R2.64+0x10], R12 ;  /* 0x0000100c02008986 */ /* 0x000fe2000c101114 */
[----:B------:R-:W-:Y:S01]  /*1d070*/  ISETP.LT.OR P0, PT, R0, 0x12, !P2 ;  /* 0x000000120000780c */ /* 0x000fe20005701670 */
[----:B------:R-:W-:Y:S01]  /*1d080*/  FMUL R154, R154, UR22 ;  /* 0x000000169a9a7c20 */ /* 0x000fe20008400000 */
[----:B------:R-:W-:Y:S01]  /*1d090*/  F2FP.SATFINITE.E4M3.F32.PACK_AB_MERGE_C R21, RZ, R21, RZ ;  /* 0x00000015ff15723e */ /* 0x000fe200048070ff */
[----:B------:R-:W-:Y:S01]  /*1d0a0*/  @!P1 STG.E.U8 desc[UR20][R2.64+0x11], R13 ;  /* 0x0000110d02009986 */ /* 0x000fe2000c101114 */
[C---:B------:R-:W-:Y:S01]  /*1d0b0*/  ISETP.LT.OR P1, PT, R0.reuse, 0x19, !P3 ;  /* 0x000000190000780c */ /* 0x040fe20005f21670 */
[----:B------:R-:W-:Y:S01]  /*1d0c0*/  FMUL R155, R155, UR22 ;  /* 0x000000169b9b7c20 */ /* 0x000fe20008400000 */
[----:B------:R-:W-:Y:S01]  /*1d0d0*/  F2FP.SATFINITE.E4M3.F32.PACK_AB_MERGE_C R22, RZ, R22, RZ ;  /* 0x00000016ff16723e */ /* 0x000fe200048070ff */
[----:B------:R-:W-:Y:S01]  /*1d0e0*/  @!P5 STG.E.U8 desc[UR20][R24.64+0x10], R14 ;  /* 0x0000100e1800d986 */ /* 0x000fe2000c101114 */
[----:B------:R-:W-:Y:S01]  /*1d0f0*/  ISETP.LT.OR P5, PT, R0, 0x1a, !P3 ;  /* 0x0000001a0000780c */ /* 0x000fe20005fa1670 */
[----:B------:R-:W-:Y:S01]  /*1d100*/  FMUL R156, R156, UR22 ;  /* 0x000000169c9c7c20 */ /* 0x000fe20008400000 */
[----:B------:R-:W-:Y:S01]  /*1d110*/  F2FP.SATFINITE.E4M3.F32.PACK_AB_MERGE_C R23, RZ, R23, RZ ;  /* 0x00000017ff17723e */ /* 0x000fe200048070ff */
[----:B------:R-:W-:Y:S01]  /*1d120*/  FMUL R157, R157, UR22 ;  /* 0x000000169d9d7c20 */ /* 0x000fe20008400000 */
[----:B------:R-:W-:Y:S01]  /*1d130*/  F2FP.SATFINITE.E4M3.F32.PACK_AB_MERGE_C R152, RZ, R152, RZ ;  /* 0x00000098ff98723e */ /* 0x000fe200048070ff */
[----:B------:R-:W-:Y:S01]  /*1d140*/  @!P0 STG.E.U8 desc[UR20][R24.64+0x11], R15 ;  /* 0x0000110f18008986 */ /* 0x000fe2000c101114 */
[----:B------:R-:W-:Y:S01]  /*1d150*/  ISETP.LT.OR P0, PT, R0, 0x19, !P2 ;  /* 0x000000190000780c */ /* 0x000fe20005701670 */
[----:B------:R-:W-:Y:S01]  /*1d160*/  FMUL R158, R158, UR22 ;  /* 0x000000169e9e7c20 */ /* 0x000fe20008400000 */
[C---:B------:R-:W-:Y:S01]  /*1d170*/  ISETP.LT.OR P6, PT, R0.reuse, 0x2a, !P2 ;  /* 0x0000002a0000780c */ /* 0x040fe200057c1670 */
        /* <DEDUP_REMOVED lines=57> */
[----:B0-----:R-:W-:Y:S01]  /*1d510*/  F2FP.SATFINITE.E4M3.F32.PACK_AB_MERGE_C R5, RZ, R168, RZ ;  /* 0x000000a8ff05723e */ /* 0x001fe200048070ff */
[----:B------:R-:W-:Y:S01]  /*1d520*/  @!P1 STG.E.U8 desc[UR20][R2.64+0x31], R157 ;  /* 0x0000319d02009986 */ /* 0x000fe2000c101114 */
[C---:B------:R-:W-:Y:S01]  /*1d530*/  ISETP.LT.OR P1, PT, R0.reuse, 0x3a, !P3 ;  /* 0x0000003a0000780c */ /* 0x040fe20005f21670 */
[----:B------:R-:W-:Y:S01]  /*1d540*/  FMUL R175, R175, UR22 ;  /* 0x00000016afaf7c20 */ /* 0x000fe20008400000 */
[----:B------:R-:W-:Y:S01]  /*1d550*/  F2FP.SATFINITE.E4M3.F32.PACK_AB_MERGE_C R169, RZ, R169, RZ ;  /* 0x000000a9ffa9723e */ /* 0x000fe200048070ff */
[----:B------:R-:W-:Y:S01]  /*1d560*/  @!P5 STG.E.U8 desc[UR20][R24.64+0x30], R158 ;  /* 0x0000309e1800d986 */ /* 0x000fe2000c101114 */
[----:B------:R-:W-:Y:S01]  /*1d570*/  ISETP.LT.OR P5, PT, R0, 0x39, !P2 ;  /* 0x000000390000780c */ /* 0x000fe200057a1670 */
[----:B------:R-:W-:Y:S01]  /*1d580*/  FMUL R176, R176, UR22 ;  /* 0x00000016b0b07c20 */ /* 0x000fe20008400000 */
[----:B-1----:R-:W-:Y:S01]  /*1d590*/  F2FP.SATFINITE.E4M3.F32.PACK_AB_MERGE_C R7, RZ, R170, RZ ;  /* 0x000000aaff07723e */ /* 0x002fe200048070ff */
        /* <DEDUP_REMOVED lines=23> */
[----:B------:R-:W-:Y:S01]  /*1d710*/  FMUL R183, R183, UR22 ;  /* 0x00000016b7b77c20 */ /* 0x000fe20008400000 */
        /* <DEDUP_REMOVED lines=12> */
[----:B------:R0:W-:Y:S01]  /*1d7e0*/  @!P0 STG.E.U8 desc[UR20][R2.64+0x48], R5 ;  /* 0x0000480502008986 */ /* 0x0001e2000c101114 */
[----:B------:R-:W-:Y:S01]  /*1d7f0*/  ISETP.LT.OR P0, PT, R0, 0x51, !P3 ;  /* 0x000000510000780c */ /* 0x000fe20005f01670 */
[----:B------:R-:W-:Y:S01]  /*1d800*/  FMUL R188, R188, UR22 ;  /* 0x00000016bcbc7c20 */ /* 0x000fe20008400000 */
[----:B------:R-:W-:Y:S01]  /*1d810*/  F2FP.SATFINITE.E4M3.F32.PACK_AB_MERGE_C R185, RZ, R185, RZ ;  /* 0x000000b9ffb9723e */ /* 0x000fe200048070ff */
[----:B------:R-:W-:Y:S01]  /*1d820*/  @!P1 STG.E.U8 desc[UR20][R2.64+0x49], R169 ;  /* 0x000049a902009986 */ /* 0x000fe2000c101114 */
[C---:B------:R-:W-:Y:S01]  /*1d830*/  ISETP.LT.OR P1, PT, R0.reuse, 0x52, !P3 ;  /* 0x000000520000780c */ /* 0x040fe20005f21670 */
[----:B------:R-:W-:Y:S01]  /*1d840*/  FMUL R189, R189, UR22 ;  /* 0x00000016bdbd7c20 */ /* 0x000fe20008400000 */
[----:B------:R-:W-:Y:S01]  /*1d850*/  F2FP.SATFINITE.E4M3.F32.PACK_AB_MERGE_C R187, RZ, R187, RZ ;  /* 0x000000bbffbb723e */ /* 0x000fe200048070ff */
[----:B------:R1:W-:Y:S01]  /*1d860*/  @!P5 STG.E.U8 desc[UR20][R24.64+0x48], R7 ;  /* 0x000048071800d986 */ /* 0x0003e2000c101114 */
[----:B------:R-:W-:Y:S01]  /*1d870*/  ISETP.LT.OR P5, PT, R0, 0x51, !P2 ;  /* 0x000000510000780c */ /* 0x000fe200057a1670 */
[----:B------:R-:W-:Y:S01]  /*1d880*/  FMUL R190, R190, UR22 ;  /* 0x00000016bebe7c20 */ /* 0x000fe20008400000 */
[----:B------:R-:W-:Y:S01]  /*1d890*/  FMUL R191, R191, UR22 ;  /* 0x00000016bfbf7c20 */ /* 0x000fe20008400000 */
[----:B0-----:R-:W-:Y:S01]  /*1d8a0*/  F2FP.SATFINITE.E4M3.F32.PACK_AB_MERGE_C R5, RZ, R172, RZ ;  /* 0x000000acff05723e */ /* 0x001fe200048070ff */
[----:B------:R-:W-:Y:S01]  /*1d8b0*/  @!P6 STG.E.U8 desc[UR20][R24.64+0x49], R171 ;  /* 0x000049ab1800e986 */ /* 0x000fe2000c101114 */
[----:B------:R-:W-:Y:S01]  /*1d8c0*/  ISETP.LT.OR P6, PT, R0, 0x52, !P2 ;  /* 0x000000520000780c */ /* 0x000fe200057c1670 */
[----:B------:R-:W-:Y:S01]  /*1d8d0*/  FMUL R192, R192, UR22 ;  /* 0x00000016c0c07c20 */ /* 0x000fe20008400000 */
[----:B------:R-:W-:Y:S01]  /*1d8e0*/  F2FP.SATFINITE.E4M3.F32.PACK_AB_MERGE_C R189, RZ, R189, RZ ;  /* 0x000000bdffbd723e */ /* 0x000fe200048070ff */
[----:B------:R0:W-:Y:S01]  /*1d8f0*/  @!P0 STG.E.U8 desc[UR20][R2.64+0x50], R5 ;  /* 0x0000500502008986 */ /* 0x0001e2000c101114 */
[C---:B------:R-:W-:Y:S01]  /*1d900*/  ISETP.LT.OR P0, PT, R0.reuse, 0x59, !P3 ;  /* 0x000000590000780c */ /* 0x040fe20005f01670 */
[----:B------:R-:W-:Y:S01]  /*1d910*/  FMUL R193, R193, UR22 ;  /* 0x00000016c1c17c20 */ /* 0x000fe20008400000 */
[----:B-1----:R-:W-:Y:S01]  /*1d920*/  F2FP.SATFINITE.E4M3.F32.PACK_AB_MERGE_C R7, RZ, R174, RZ ;  /* 0x000000aeff07723e */ /* 0x002fe200048070ff */
[----:B------:R-:W-:Y:S01]  /*1d930*/  @!P1 STG.E.U8 desc[UR20][R2.64+0x51], R173 ;  /* 0x000051ad02009986 */ /* 0x000fe2000c101114 */
[----:B------:R-:W-:Y:S01]  /*1d940*/  ISETP.LT.OR P1, PT, R0, 0x5a, !P3 ;  /* 0x0000005a0000780c */ /* 0x000fe20005f21670 */
        /* <DEDUP_REMOVED lines=8> */
[C---:B------:R-:W-:Y:S01]  /*1d9d0*/  ISETP.LT.OR P6, PT, R0.reuse, 0x5a, !P2 ;  /* 0x0000005a0000780c */ /* 0x040fe200057c1670 */
[----:B------:R-:W-:Y:S01]  /*1d9e0*/  FMUL R197, R197, UR22 ;  /* 0x00000016c5c57c20 */ /* 0x000fe20008400000 */
[----:B------:R-:W-:Y:S01]  /*1d9f0*/  F2FP.SATFINITE.E4M3.F32.PACK_AB_MERGE_C R193, RZ, R193, RZ ;  /* 0x000000c1ffc1723e */ /* 0x000fe200048070ff */
[----:B------:R0:W-:Y:S01]  /*1da00*/  @!P0 STG.E.U8 desc[UR20][R2.64+0x58], R5 ;  /* 0x0000580502008986 */ /* 0x0001e2000c101114 */
[----:B------:R-:W-:Y:S01]  /*1da10*/  ISETP.LT.OR P0, PT, R0, 0x61, !P3 ;  /* 0x000000610000780c */ /* 0x000fe20005f01670 */
[----:B------:R-:W-:Y:S01]  /*1da20*/  FMUL R198, R198, UR22 ;  /* 0x00000016c6c67c20 */ /* 0x000fe20008400000 */
[----:B-1----:R-:W-:Y:S01]  /*1da30*/  F2FP.SATFINITE.E4M3.F32.PACK_AB_MERGE_C R7, RZ, R178, RZ ;  /* 0x000000b2ff07723e */ /* 0x002fe200048070ff */
[----:B------:R-:W-:Y:S01]  /*1da40*/  @!P1 STG.E.U8 desc[UR20][R2.64+0x59], R177 ;  /* 0x000059b102009986 */ /* 0x000fe2000c101114 */
[C---:B------:R-:W-:Y:S01]  /*1da50*/  ISETP.LT.OR P1, PT, R0.reuse, 0x62, !P3 ;  /* 0x000000620000780c */ /* 0x040fe20005f21670 */
[----:B------:R-:W-:Y:S01]  /*1da60*/  FMUL R199, R199, UR22 ;  /* 0x00000016c7c77c20 */ /* 0x000fe20008400000 */
[----:B------:R-:W-:Y:S01]  /*1da70*/  F2FP.SATFINITE.E4M3.F32.PACK_AB_MERGE_C R195, RZ, R195, RZ ;  /* 0x000000c3ffc3723e */ /* 0x000fe200048070ff */
[----:B------:R1:W-:Y:S01]  /*1da80*/  @!P5 STG.E.U8 desc[UR20][R24.64+0x58], R7 ;  /* 0x000058071800d986 */ /* 0x0003e2000c101114 */
[----:B------:R-:W-:Y:S01]  /*1da90*/  ISETP.LT.OR P5, PT, R0, 0x61, !P2 ;  /* 0x000000610000780c */ /* 0x000fe200057a1670 */
[----:B------:R-:W-:Y:S01]  /*1daa0*/  FMUL R200, R200, UR22 ;  /* 0x00000016c8c87c20 */ /* 0x000fe20008400000 */
[----:B------:R-:W-:Y:S01]  /*1dab0*/  F2FP.SATFINITE.E4M3.F32.PACK_AB_MERGE_C R197, RZ, R197, RZ ;  /* 0x000000c5ffc5723e */ /* 0x000fe200048070ff */
[----:B------:R-:W-:Y:S01]  /*1dac0*/  @!P6 STG.E.U8 desc[UR20][R24.64+0x59], R179 ;  /* 0x000059b31800e986 */ /* 0x000fe2000c101114 */
[----:B0-----:R-:W-:Y:S01]  /*1dad0*/  F2FP.SATFINITE.E4M3.F32.PACK_AB_MERGE_C R5, RZ, R180, RZ ;  /* 0x000000b4ff05723e */ /* 0x001fe200048070ff */
[----:B------:R-:W-:Y:S01]  /*1dae0*/  FMUL R201, R201, UR22 ;  /* 0x00000016c9c97c20 */ /* 0x000fe20008400000 */
        /* <DEDUP_REMOVED lines=20> */
[----:B------:R-:W-:Y:S01]  /*1dc30*/  FMUL R208, R208, UR22 ;  /* 0x00000016d0d07c20 */ /* 0x000fe20008400000 */
        /* <DEDUP_REMOVED lines=96> */
[----:B--2---:R-:W-:Y:S01]  /*1e240*/  FMUL R4, R35, UR22 ;  /* 0x0000001623047c20 */ /* 0x004fe20008400000 */
[----:B------:R-:W-:Y:S01]  /*1e250*/  FMUL R236, R236, UR22 ;  /* 0x00000016ecec7c20 */ /* 0x000fe20008400000 */
[----:B------:R1:W-:Y:S01]  /*1e260*/  @!P5 STG.E.U8 desc[UR20][R24.64+0x90], R7 ;  /* 0x000090071800d986 */ /* 0x0003e2000c101114 */
[----:B------:R-:W-:Y:S01]  /*1e270*/  ISETP.LT.OR P5, PT, R0, 0x99, !P2 ;  /* 0x000000990000780c */ /* 0x000fe200057a1670 */
[----:B------:R-:W-:Y:S01]  /*1e280*/  FMUL R237, R237, UR22 ;  /* 0x00000016eded7c20 */ /* 0x000fe20008400000 */
[----:B------:R-:W-:Y:S01]  /*1e290*/  F2FP.SATFINITE.E4M3.F32.PACK_AB_MERGE_C R233, RZ, R233, RZ ;  /* 0x000000e9ffe9723e */ /* 0x000fe200048070ff */
[----:B------:R-:W-:Y:S01]  /*1e2a0*/  @!P6 STG.E.U8 desc[UR20][R24.64+0x91], R207 ;  /* 0x000091cf1800e986 */ /* 0x000fe2000c101114 */
[----:B0-----:R-:W-:-:S02]  /*1e2b0*/  F2FP.SATFINITE.E4M3.F32.PACK_AB_MERGE_C R5, RZ, R208, RZ ;  /* 0x000000d0ff05723e */ /* 0x001fc400048070ff */
[----:B------:R-:W-:Y:S01]  /*1e2c0*/  ISETP.LT.OR P6, PT, R0, 0x9a, !P2 ;  /* 0x0000009a0000780c */ /* 0x000fe200057c1670 */
[----:B------:R-:W2:Y:S01]  /*1e2d0*/  LDL.LU R36, [R1+0x21c] ;  /* 0x00021c0001247983 */ /* 0x000ea20000300800 */
[----:B------:R-:W-:-:S03]  /*1e2e0*/  F2FP.SATFINITE.E4M3.F32.PACK_AB_MERGE_C R235, RZ, R235, RZ ;  /* 0x000000ebffeb723e */ /* 0x000fc600048070ff */
[----:B------:R0:W-:Y:S01]  /*1e2f0*/  @!P0 STG.E.U8 desc[UR20][R2.64+0x98], R5 ;  /* 0x0000980502008986 */ /* 0x0001e2000c101114 */
[C---:B------:R-:W-:Y:S02]  /*1e300*/  ISETP.LT.OR P0, PT, R0.reuse, 0xa1, !P3 ;  /* 0x000000a10000780c */ /* 0x040fe40005f01670 */
[----:B-1----:R-:W-:Y:S01]  /*1e310*/  F2FP.SATFINITE.E4M3.F32.PACK_AB_MERGE_C R7, RZ, R210, RZ ;  /* 0x000000d2ff07723e */ /* 0x002fe200048070ff */
[----:B------:R-:W-:Y:S01]  /*1e320*/  @!P1 STG.E.U8 desc[UR20][R2.64+0x99], R209 ;  /* 0x000099d102009986 */ /* 0x000fe2000c101114 */
[----:B------:R-:W-:-:S03]  /*1e330*/  ISETP.LT.OR P1, PT, R0, 0xa2, !P3 ;  /* 0x000000a20000780c */ /* 0x000fc60005f21670 */
[----:B------:R1:W-:Y:S01]  /*1e340*/  @!P5 STG.E.U8 desc[UR20][R24.64+0x98], R7 ;  /* 0x000098071800d986 */ /* 0x0003e2000c101114 */
[C---:B------:R-:W-:Y:S02]  /*1e350*/  ISETP.LT.OR P5, PT, R0.reuse, 0xa1, !P2 ;  /* 0x000000a10000780c */ /* 0x040fe400057a1670 */
[----:B0-----:R-:W-:Y:S01]  /*1e360*/  F2FP.SATFINITE.E4M3.F32.PACK_AB_MERGE_C R5, RZ, R212, RZ ;  /* 0x000000d4ff05723e */ /* 0x001fe200048070ff */
[----:B------:R-:W-:Y:S01]  /*1e370*/  @!P6 STG.E.U8 desc[UR20][R24.64+0x99], R211 ;  /* 0x000099d31800e986 */ /* 0x000fe2000c101114 */
[----:B------:R-:W-:-:S03]  /*1e380*/  ISETP.LT.OR P6, PT, R0, 0xa2, !P2 ;  /* 0x000000a20000780c */ /* 0x000fc600057c1670 */
        /* <DEDUP_REMOVED lines=51> */
[----:B------:R-:W-:Y:S02]  /*1e6c0*/  ISETP.LT.OR P0, PT, R0, 0xd1, !P3 ;  /* 0x000000d10000780c */ /* 0x000fe40005f01670 */
[----:B-1----:R-:W-:Y:S01]  /*1e6d0*/  F2FP.SATFINITE.E4M3.F32.PACK_AB_MERGE_C R7, RZ, R234, RZ ;  /* 0x000000eaff07723e */ /* 0x002fe200048070ff */
[----:B------:R-:W2:Y:S01]  /*1e6e0*/  LDL.LU R35, [R1+0x220] ;  /* 0x0002200001237983 */ /* 0x000ea20000300800 */
[----:B------:R-:W-:Y:S01]  /*1e6f0*/  F2FP.SATFINITE.E4M3.F32.PACK_AB_MERGE_C R9, RZ, R236, RZ ;  /* 0x000000ecff09723e */ /* 0x000fe200048070ff */
[----:B----4-:R-:W-:Y:S01]  /*1e700*/  FMUL R6, R33, UR22 ;  /* 0x0000001621067c20 */ /* 0x010fe20008400000 */
[----:B------:R-:W-:Y:S01]  /*1e710*/  F2FP.SATFINITE.E4M3.F32.PACK_AB_MERGE_C R11, RZ, R4, RZ ;  /* 0x00000004ff0b723e */ /* 0x000fe200048070ff */
[----:B------:R-:W-:Y:S01]  /*1e720*/  @!P1 STG.E.U8 desc[UR20][R2.64+0xc9], R233 ;  /* 0x0000c9e902009986 */ /* 0x000fe2000c101114 */
[----:B0-----:R-:W-:Y:S01]  /*1e730*/  FMUL R5, R34, UR22 ;  /* 0x0000001622057c20 */ /* 0x001fe20008400000 */
[----:B-----5:R-:W-:-:S02]  /*1e740*/  FMUL R4, R38, UR22 ;  /* 0x0000001626047c20 */ /* 0x020fc40008400000 */
[----:B------:R-:W4:Y:S01]  /*1e750*/  LDL.LU R34, [R1+0x224] ;  /* 0x0002240001227983 */ /* 0x000f220000300800 */
[----:B------:R-:W-:-:S03]  /*1e760*/  ISETP.LT.OR P1, PT, R0, 0xd2, !P3 ;  /* 0x000000d20000780c */ /* 0x000fc60005f21670 */
[----:B------:R-:W5:Y:S04]  /*1e770*/  LDL.LU R33, [R1+0x228] ;  /* 0x0002280001217983 */ /* 0x000f680000300800 */
[----:B------:R3:W-:Y:S01]  /*1e780*/  @!P5 STG.E.U8 desc[UR20][R24.64+0xc8], R7 ;  /* 0x0000c8071800d986 */ /* 0x0007e2000c101114 */
[----:B------:R-:W-:-:S03]  /*1e790*/  ISETP.LT.OR P5, PT, R0, 0xd1, !P2 ;  /* 0x000000d10000780c */ /* 0x000fc600057a1670 */
[----:B------:R-:W-:Y:S01]  /*1e7a0*/  @!P6 STG.E.U8 desc[UR20][R24.64+0xc9], R235 ;  /* 0x0000c9eb1800e986 */ /* 0x000fe2000c101114 */
[----:B------:R-:W-:-:S03]  /*1e7b0*/  ISETP.LT.OR P6, PT, R0, 0xd2, !P2 ;  /* 0x000000d20000780c */ /* 0x000fc600057c1670 */
[----:B------:R0:W-:Y:S01]  /*1e7c0*/  @!P0 STG.E.U8 desc[UR20][R2.64+0xd0], R9 ;  /* 0x0000d00902008986 */ /* 0x0001e2000c101114 */
[----:B---3--:R-:W-:-:S03]  /*1e7d0*/  FMUL R7, R31, UR22 ;  /* 0x000000161f077c20 */ /* 0x008fc60008400000 */
[----:B------:R-:W3:Y:S04]  /*1e7e0*/  LDL.LU R31, [R1+0x22c] ;  /* 0x00022c00011f7983 */ /* 0x000ee80000300800 */
[----:B------:R-:W3:Y:S01]  /*1e7f0*/  LDL.LU R38, [R1+0x230] ;  /* 0x0002300001267983 */ /* 0x000ee20000300800 */
[----:B0-----:R-:W-:Y:S01]  /*1e800*/  F2FP.SATFINITE.E4M3.F32.PACK_AB_MERGE_C R9, RZ, R4, RZ ;  /* 0x00000004ff09723e */ /* 0x001fe200048070ff */
[----:B------:R-:W-:Y:S02]  /*1e810*/  FMUL R4, R30, UR22 ;  /* 0x000000161e047c20 */ /* 0x000fe40008400000 */
[----:B------:R-:W3:Y:S01]  /*1e820*/  LDL.LU R30, [R1+0x234] ;  /* 0x00023400011e7983 */ /* 0x000ee20000300800 */
[----:B------:R-:W-:Y:S02]  /*1e830*/  F2FP.SATFINITE.E4M3.F32.PACK_AB_MERGE_C R237, RZ, R237, RZ ;  /* 0x000000edffed723e */ /* 0x000fe400048070ff */
[----:B------:R-:W-:Y:S01]  /*1e840*/  F2FP.SATFINITE.E4M3.F32.PACK_AB_MERGE_C R13, RZ, R5, RZ ;  /* 0x00000005ff0d723e */ /* 0x000fe200048070ff */
[----:B------:R-:W-:Y:S01]  /*1e850*/  FMUL R5, R37, UR22 ;  /* 0x0000001625057c20 */ /* 0x000fe20008400000 */
[----:B------:R-:W-:Y:S01]  /*1e860*/  ISETP.LT.OR P0, PT, R0, 0xd9, !P3 ;  /* 0x000000d90000780c */ /* 0x000fe20005f01670 */
[----:B------:R-:W3:Y:S01]  /*1e870*/  LDL.LU R37, [R1+0x238] ;  /* 0x0002380001257983 */ /* 0x000ee20000300800 */
[----:B------:R-:W-:-:S03]  /*1e880*/  F2FP.SATFINITE.E4M3.F32.PACK_AB_MERGE_C R15, RZ, R6, RZ ;  /* 0x00000006ff0f723e */ /* 0x000fc600048070ff */
[----:B------:R-:W-:Y:S01]  /*1e890*/  @!P1 STG.E.U8 desc[UR20][R2.64+0xd1], R237 ;  /* 0x0000d1ed02009986 */ /* 0x000fe2000c101114 */
[----:B------:R-:W-:-:S03]  /*1e8a0*/  ISETP.LT.OR P1, PT, R0, 0xda, !P3 ;  /* 0x000000da0000780c */ /* 0x000fc60005f21670 */
[----:B------:R0:W-:Y:S01]  /*1e8b0*/  @!P5 STG.E.U8 desc[UR20][R24.64+0xd0], R11 ;  /* 0x0000d00b1800d986 */ /* 0x0001e2000c101114 */
[----:B------:R-:W-:-:S03]  /*1e8c0*/  ISETP.LT.OR P5, PT, R0, 0xd9, !P2 ;  /* 0x000000d90000780c */ /* 0x000fc600057a1670 */
[----:B------:R1:W-:Y:S01]  /*1e8d0*/  @!P6 STG.E.U8 desc[UR20][R24.64+0xd1], R13 ;  /* 0x0000d10d1800e986 */ /* 0x0003e2000c101114 */
[----:B0-----:R-:W-:Y:S02]  /*1e8e0*/  F2FP.SATFINITE.E4M3.F32.PACK_AB_MERGE_C R11, RZ, R5, RZ ;  /* 0x00000005ff0b723e */ /* 0x001fe400048070ff */
[----:B-1----:R-:W-:Y:S01]  /*1e8f0*/  F2FP.SATFINITE.E4M3.F32.PACK_AB_MERGE_C R13, RZ, R7, RZ ;  /* 0x00000007ff0d723e */ /* 0x002fe200048070ff */
[----:B------:R0:W-:Y:S04]  /*1e900*/  @!P0 STG.E.U8 desc[UR20][R2.64+0xd8], R9 ;  /* 0x0000d80902008986 */ /* 0x0001e8000c101114 */
[----:B------:R1:W-:Y:S01]  /*1e910*/  @!P1 STG.E.U8 desc[UR20][R2.64+0xd9], R11 ;  /* 0x0000d90b02009986 */ /* 0x0003e2000c101114 */
[----:B0-----:R-:W-:-:S03]  /*1e920*/  F2FP.SATFINITE.E4M3.F32.PACK_AB_MERGE_C R9, RZ, R4, RZ ;  /* 0x00000004ff09723e */ /* 0x001fc600048070ff */
[----:B------:R0:W-:Y:S01]  /*1e930*/  @!P5 STG.E.U8 desc[UR20][R24.64+0xd8], R15 ;  /* 0x0000d80f1800d986 */ /* 0x0001e2000c101114 */
[----:B--2---:R-:W-:-:S03]  /*1e940*/  FMUL R5, R36, UR22 ;  /* 0x0000001624057c20 */ /* 0x004fc60008400000 */
[----:B------:R-:W2:Y:S02]  /*1e950*/  LDL.LU R36, [R1+0x23c] ;  /* 0x00023c0001247983 */ /* 0x000ea40000300800 */
[----:B-1----:R-:W-:Y:S01]  /*1e960*/  F2FP.SATFINITE.E4M3.F32.PACK_AB_MERGE_C R11, RZ, R5, RZ ;  /* 0x00000005ff0b723e */ /* 0x002fe200048070ff */
[----:B------:R-:W-:Y:S02]  /*1e970*/  FMUL R6, R35, UR22 ;  /* 0x0000001623067c20 */ /* 0x000fe40008400000 */
[----:B------:R-:W2:Y:S01]  /*1e980*/  LDL.LU R35, [R1+0x240] ;  /* 0x0002400001237983 */ /* 0x000ea20000300800 */
[----:B----4-:R-:W-:-:S03]  /*1e990*/  FMUL R7, R34, UR22 ;  /* 0x0000001622077c20 */ /* 0x010fc60008400000 */
[----:B------:R-:W4:Y:S01]  /*1e9a0*/  LDL.LU R34, [R1+0x244] ;  /* 0x0002440001227983 */ /* 0x000f220000300800 */
[----:B-----5:R-:W-:-:S03]  /*1e9b0*/  FMUL R4, R33, UR22 ;  /* 0x0000001621047c20 */ /* 0x020fc60008400000 */
[----:B------:R-:W5:Y:S01]  /*1e9c0*/  LDL.LU R33, [R1+0x248] ;  /* 0x0002480001217983 */ /* 0x000f620000300800 */
[----:B0-----:R-:W-:Y:S01]  /*1e9d0*/  F2FP.SATFINITE.E4M3.F32.PACK_AB_MERGE_C R15, RZ, R6, RZ ;  /* 0x00000006ff0f723e */ /* 0x001fe200048070ff */
[----:B---3--:R-:W-:Y:S02]  /*1e9e0*/  FMUL R5, R31, UR22 ;  /* 0x000000161f057c20 */ /* 0x008fe40008400000 */
[----:B------:R-:W3:Y:S01]  /*1e9f0*/  LDL.LU R31, [R1+0x24c] ;  /* 0x00024c00011f7983 */ /* 0x000ee20000300800 */
[----:B------:R-:W-:-:S03]  /*1ea00*/  FMUL R6, R30, UR22 ;  /* 0x000000161e067c20 */ /* 0x000fc60008400000 */
[----:B------:R-:W3:Y:S01]  /*1ea10*/  LDL.LU R30, [R1+0x250] ;  /* 0x00025000011e7983 */ /* 0x000ee20000300800 */
[C---:B------:R-:W-:Y:S02]  /*1ea20*/  ISETP.LT.OR P6, PT, R0.reuse, 0xda, !P2 ;  /* 0x000000da0000780c */ /* 0x040fe400057c1670 */
[C---:B------:R-:W-:Y:S02]  /*1ea30*/  ISETP.LT.OR P5, PT, R0.reuse, 0xe1, !P3 ;  /* 0x000000e10000780c */ /* 0x040fe40005fa1670 */
[C---:B------:R-:W-:Y:S02]  /*1ea40*/  ISETP.LT.OR P0, PT, R0.reuse, 0xe1, !P2 ;  /* 0x000000e10000780c */ /* 0x040fe40005701670 */
[----:B------:R-:W-:-:S07]  /*1ea50*/  ISETP.LT.OR P1, PT, R0, 0xe2, !P2 ;  /* 0x000000e20000780c */ /* 0x000fce0005721670 */
[----:B------:R0:W-:Y:S01]  /*1ea60*/  @!P6 STG.E.U8 desc[UR20][R24.64+0xd9], R13 ;  /* 0x0000d90d1800e986 */ /* 0x0001e2000c101114 */
[C---:B------:R-:W-:Y:S02]  /*1ea70*/  ISETP.LT.OR P6, PT, R0.reuse, 0xe2, !P3 ;  /* 0x000000e20000780c */ /* 0x040fe40005fc1670 */
[----:B------:R-:W-:Y:S01]  /*1ea80*/  F2FP.SATFINITE.E4M3.F32.PACK_AB_MERGE_C R7, RZ, R7, RZ ;  /* 0x00000007ff07723e */ /* 0x000fe200048070ff */
[----:B------:R1:W-:Y:S01]  /*1ea90*/  @!P5 STG.E.U8 desc[UR20][R2.64+0xe0], R9 ;  /* 0x0000e0090200d986 */ /* 0x0003e2000c101114 */
[----:B------:R-:W-:Y:S02]  /*1eaa0*/  ISETP.LT.OR P5, PT, R0, 0xea, !P2 ;  /* 0x000000ea0000780c */ /* 0x000fe400057a1670 */
[----:B0-----:R-:W-:Y:S01]  /*1eab0*/  F2FP.SATFINITE.E4M3.F32.PACK_AB_MERGE_C R13, RZ, R4, RZ ;  /* 0x00000004ff0d723e */ /* 0x001fe200048070ff */
[----:B------:R-:W-:-:S06]  /*1eac0*/  FMUL R4, R38, UR22 ;  /* 0x0000001626047c20 */ /* 0x000fcc0008400000 */
[----:B------:R-:W-:Y:S01]  /*1ead0*/  @!P6 STG.E.U8 desc[UR20][R2.64+0xe1], R11 ;  /* 0x0000e10b0200e986 */ /* 0x000fe2000c101114 */
[----:B------:R-:W-:-:S03]  /*1eae0*/  ISETP.LT.OR P6, PT, R0, 0xe9, !P3 ;  /* 0x000000e90000780c */ /* 0x000fc60005fc1670 */
[----:B------:R-:W-:Y:S01]  /*1eaf0*/  @!P0 STG.E.U8 desc[UR20][R24.64+0xe0], R15 ;  /* 0x0000e00f18008986 */ /* 0x000fe2000c101114 */
[----:B------:R-:W-:-:S03]  /*1eb00*/  ISETP.LT.OR P0, PT, R0, 0xea, !P3 ;  /* 0x000000ea0000780c */ /* 0x000fc60005f01670 */
[----:B------:R0:W-:Y:S04]  /*1eb10*/  @!P1 STG.E.U8 desc[UR20][R24.64+0xe1], R7 ;  /* 0x0000e10718009986 */ /* 0x0001e8000c101114 */
[----:B------:R-:W3:Y:S01]  /*1eb20*/  LDL.LU R38, [R1+0x254] ;  /* 0x0002540001267983 */ /* 0x000ee20000300800 */
[----:B-1----:R-:W-:Y:S02]  /*1eb30*/  F2FP.SATFINITE.E4M3.F32.PACK_AB_MERGE_C R9, RZ, R5, RZ ;  /* 0x00000005ff09723e */ /* 0x002fe400048070ff */
[----:B0-----:R-:W-:Y:S01]  /*1eb40*/  F2FP.SATFINITE.E4M3.F32.PACK_AB_MERGE_C R7, RZ, R4, RZ ;  /* 0x00000004ff07723e */ /* 0x001fe200048070ff */
[----:B------:R-:W-:Y:S02]  /*1eb50*/  FMUL R4, R37, UR22 ;  /* 0x0000001625047c20 */ /* 0x000fe40008400000 */
[----:B------:R-:W3:Y:S01]  /*1eb60*/  LDL.LU R37, [R1+0x258] ;  /* 0x0002580001257983 */ /* 0x000ee20000300800 */
[----:B------:R-:W-:-:S02]  /*1eb70*/  F2FP.SATFINITE.E4M3.F32.PACK_AB_MERGE_C R11, RZ, R6, RZ ;  /* 0x00000006ff0b723e */ /* 0x000fc400048070ff */
[----:B------:R-:W-:Y:S01]  /*1eb80*/  F2FP.SATFINITE.E4M3.F32.PACK_AB_MERGE_C R15, RZ, R4, RZ ;  /* 0x00000004ff0f723e */ /* 0x000fe200048070ff */
[----:B------:R-:W-:Y:S04]  /*1eb90*/  @!P6 STG.E.U8 desc[UR20][R2.64+0xe8], R13 ;  /* 0x0000e80d0200e986 */ /* 0x000fe8000c101114 */
[----:B------:R0:W-:Y:S04]  /*1eba0*/  @!P0 STG.E.U8 desc[UR20][R2.64+0xe9], R9 ;  /* 0x0000e90902008986 */ /* 0x0001e8000c101114 */
[----:B------:R1:W-:Y:S01]  /*1ebb0*/  @!P5 STG.E.U8 desc[UR20][R24.64+0xe9], R11 ;  /* 0x0000e90b1800d986 */ /* 0x0003e2000c101114 */
[----:B--2---:R-:W-:-:S03]  /*1ebc0*/  FMUL R5, R36, UR22 ;  /* 0x0000001624057c20 */ /* 0x004fc60008400000 */
[----:B------:R-:W2:Y:S02]  /*1ebd0*/  LDL.LU R36, [R1+0x25c] ;  /* 0x00025c0001247983 */ /* 0x000ea40000300800 */
[----:B0-----:R-:W-:Y:S01]  /*1ebe0*/  F2FP.SATFINITE.E4M3.F32.PACK_AB_MERGE_C R9, RZ, R5, RZ ;  /* 0x00000005ff09723e */ /* 0x001fe200048070ff */
[----:B------:R-:W-:Y:S02]  /*1ebf0*/  FMUL R6, R35, UR22 ;  /* 0x0000001623067c20 */ /* 0x000fe40008400000 */
[----:B------:R-:W2:Y:S01]  /*1ec00*/  LDL.LU R35, [R1+0x260] ;  /* 0x0002600001237983 */ /* 0x000ea20000300800 */
[----:B----4-:R-:W-:-:S03]  /*1ec10*/  FMUL R4, R34, UR22 ;  /* 0x0000001622047c20 */ /* 0x010fc60008400000 */
[----:B------:R-:W4:Y:S02]  /*1ec20*/  LDL.LU R34, [R1+0x264] ;  /* 0x0002640001227983 */ /* 0x000f240000300800 */
[----:B-1----:R-:W-:Y:S01]  /*1ec30*/  F2FP.SATFINITE.E4M3.F32.PACK_AB_MERGE_C R11, RZ, R4, RZ ;  /* 0x00000004ff0b723e */ /* 0x002fe200048070ff */
[----:B-----5:R-:W-:Y:S02]  /*1ec40*/  FMUL R4, R33, UR22 ;  /* 0x0000001621047c20 */ /* 0x020fe40008400000 */
[----:B------:R-:W5:Y:S03]  /*1ec50*/  LDL.LU R33, [R1+0x268] ;  /* 0x0002680001217983 */ /* 0x000f660000300800 */
[----:B------:R-:W-:Y:S01]  /*1ec60*/  F2FP.SATFINITE.E4M3.F32.PACK_AB_MERGE_C R13, RZ, R4, RZ ;  /* 0x00000004ff0d723e */ /* 0x000fe200048070ff */
        /* <DEDUP_REMOVED lines=9> */
[----:B------:R-:W-:-:S03]  /*1ed00*/  ISETP.LT.OR P1, PT, R0, 0xf1, !P2 ;  /* 0x000000f10000780c */ /* 0x000fc60005721670 */
[----:B------:R1:W-:Y:S01]  /*1ed10*/  @!P6 STG.E.U8 desc[UR20][R2.64+0xf0], R15 ;  /* 0x0000f00f0200e986 */ /* 0x0003e2000c101114 */
[C---:B------:R-:W-:Y:S02]  /*1ed20*/  ISETP.LT.OR P6, PT, R0.reuse, 0xf9, !P3 ;  /* 0x000000f90000780c */ /* 0x040fe40005fc1670 */
[----:B------:R-:W-:Y:S01]  /*1ed30*/  ISETP.LT.OR P3, PT, R0, 0xfa, !P3 ;  /* 0x000000fa0000780c */ /* 0x000fe20005f61670 */
[----:B------:R1:W-:Y:S01]  /*1ed40*/  @!P0 STG.E.U8 desc[UR20][R2.64+0xf1], R9 ;  /* 0x0000f10902008986 */ /* 0x0003e2000c101114 */
[----:B0-----:R-:W-:Y:S02]  /*1ed50*/  F2FP.SATFINITE.E4M3.F32.PACK_AB_MERGE_C R7, RZ, R6, RZ ;  /* 0x00000006ff07723e */ /* 0x001fe400048070ff */
[----:B-1----:R-:W-:Y:S02]  /*1ed60*/  F2FP.SATFINITE.E4M3.F32.PACK_AB_MERGE_C R15, RZ, R5, RZ ;  /* 0x00000005ff0f723e */ /* 0x002fe400048070ff */
[----:B------:R-:W-:Y:S01]  /*1ed70*/  F2FP.SATFINITE.E4M3.F32.PACK_AB_MERGE_C R9, RZ, R4, RZ ;  /* 0x00000004ff09723e */ /* 0x000fe200048070ff */
[----:B------:R-:W-:-:S02]  /*1ed80*/  FMUL R4, R38, UR22 ;  /* 0x0000001626047c20 */ /* 0x000fc40008400000 */
[----:B------:R-:W3:Y:S04]  /*1ed90*/  LDL.LU R38, [R1+0x274] ;  /* 0x0002740001267983 */ /* 0x000ee80000300800 */
[----:B------:R0:W-:Y:S01]  /*1eda0*/  @!P5 STG.E.U8 desc[UR20][R24.64+0xf1], R11 ;  /* 0x0000f10b1800d986 */ /* 0x0001e2000c101114 */
[----:B------:R-:W-:Y:S01]  /*1edb0*/  ISETP.LT.OR P5, PT, R0, 0xf9, !P2 ;  /* 0x000000f90000780c */ /* 0x000fe200057a1670 */
[----:B------:R-:W-:Y:S02]  /*1edc0*/  FMUL R5, R37, UR22 ;  /* 0x0000001625057c20 */ /* 0x000fe40008400000 */
[----:B------:R-:W3:Y:S04]  /*1edd0*/  LDL.LU R37, [R1+0x278] ;  /* 0x0002780001257983 */ /* 0x000ee80000300800 */
[----:B------:R1:W-:Y:S04]  /*1ede0*/  @!P1 STG.E.U8 desc[UR20][R24.64+0xf0], R7 ;  /* 0x0000f00718009986 */ /* 0x0003e8000c101114 */
[----:B------:R-:W-:Y:S04]  /*1edf0*/  @!P6 STG.E.U8 desc[UR20][R2.64+0xf8], R13 ;  /* 0x0000f80d0200e986 */ /* 0x000fe8000c101114 */
[----:B------:R4:W-:Y:S01]  /*1ee00*/  @!P3 STG.E.U8 desc[UR20][R2.64+0xf9], R15 ;  /* 0x0000f90f0200b986 */ /* 0x0009e2000c101114 */
[----:B0-----:R-:W-:-:S03]  /*1ee10*/  F2FP.SATFINITE.E4M3.F32.PACK_AB_MERGE_C R11, RZ, R4, RZ ;  /* 0x00000004ff0b723e */ /* 0x001fc600048070ff */
[----:B------:R0:W-:Y:S01]  /*1ee20*/  @!P5 STG.E.U8 desc[UR20][R24.64+0xf8], R9 ;  /* 0x0000f8091800d986 */ /* 0x0001e2000c101114 */
[----:B--2---:R-:W-:-:S03]  /*1ee30*/  FMUL R6, R36, UR22 ;  /* 0x0000001624067c20 */ /* 0x004fc60008400000 */
[----:B------:R-:W2:Y:S01]  /*1ee40*/  LDL.LU R36, [R1+0x27c] ;  /* 0x00027c0001247983 */ /* 0x000ea20000300800 */
[----:B-1----:R-:W-:-:S03]  /*1ee50*/  FMUL R7, R35, UR22 ;  /* 0x0000001623077c20 */ /* 0x002fc60008400000 */
        /* <DEDUP_REMOVED lines=10> */
[----:B------:R-:W-:Y:S02]  /*1ef00*/  ISETP.GE.AND P1, PT, R32, 0x81, PT ;  /* 0x000000812000780c */ /* 0x000fe40003f26270 */
[C---:B------:R-:W-:Y:S02]  /*1ef10*/  ISETP.LT.OR P2, PT, R0.reuse, 0xfa, !P2 ;  /* 0x000000fa0000780c */ /* 0x040fe40005741670 */
[C---:B------:R-:W-:Y:S02]  /*1ef20*/  ISETP.LT.OR P6, PT, R0.reuse, 0x1, !P1 ;  /* 0x000000010000780c */ /* 0x040fe40004fc1670 */
[----:B------:R-:W-:Y:S02]  /*1ef30*/  ISETP.LT.OR P3, PT, R0, 0x2, !P1 ;  /* 0x000000020000780c */ /* 0x000fe40004f61670 */
[----:B------:R-:W-:Y:S02]  /*1ef40*/  F2FP.SATFINITE.E4M3.F32.PACK_AB_MERGE_C R5, RZ, R5, RZ ;  /* 0x00000005ff05723e */ /* 0x000fe400048070ff */
[----:B------:R-:W-:-:S05]  /*1ef50*/  ISETP.GE.AND P0, PT, R32, 0x89, PT ;  /* 0x000000892000780c */ /* 0x000fca0003f06270 */
[----:B------:R-:W-:Y:S01]  /*1ef60*/  @!P2 STG.E.U8 desc[UR20][R24.64+0xf9], R11 ;  /* 0x0000f90b1800a986 */ /* 0x000fe2000c101114 */
[----:B------:R-:W-:-:S03]  /*1ef70*/  F2FP.SATFINITE.E4M3.F32.PACK_AB_MERGE_C R13, RZ, R6, RZ ;  /* 0x00000006ff0d723e */ /* 0x000fc600048070ff */
[----:B------:R0:W-:Y:S01]  /*1ef80*/  @!P6 STG.E.U8 desc[UR20][R28.64], R5 ;  /* 0x000000051c00e986 */ /* 0x0001e2000c101114 */
[C---:B------:R-:W-:Y:S02]  /*1ef90*/  ISETP.LT.OR P6, PT, R0.reuse, 0x2, !P0 ;  /* 0x000000020000780c */ /* 0x040fe400047c1670 */
[C---:B------:R-:W-:Y:S01]  /*1efa0*/  ISETP.LT.OR P5, PT, R0.reuse, 0x1, !P0 ;  /* 0x000000010000780c */ /* 0x040fe200047a1670 */
[----:B------:R1:W-:Y:S01]  /*1efb0*/  @!P3 STG.E.U8 desc[UR20][R28.64+0x1], R13 ;  /* 0x0000010d1c00b986 */ /* 0x0003e2000c101114 */
[----:B------:R-:W-:Y:S02]  /*1efc0*/  ISETP.LT.OR P2, PT, R0, 0xa, !P1 ;  /* 0x0000000a0000780c */ /* 0x000fe40004f41670 */
[----:B0-----:R-:W-:Y:S02]  /*1efd0*/  F2FP.SATFINITE.E4M3.F32.PACK_AB_MERGE_C R5, RZ, R3, RZ ;  /* 0x00000003ff05723e */ /* 0x001fe400048070ff */
[----:B-1----:R-:W-:Y:S01]  /*1efe0*/  F2FP.SATFINITE.E4M3.F32.PACK_AB_MERGE_C R13, RZ, R2, RZ ;  /* 0x00000002ff0d723e */ /* 0x002fe200048070ff */
[----:B------:R-:W-:-:S02]  /*1eff0*/  FMUL R3, R38, UR22 ;  /* 0x0000001626037c20 */ /* 0x000fc40008400000 */
[----:B------:R-:W3:Y:S01]  /*1f000*/  LDL.LU R38, [R1+0x294] ;  /* 0x0002940001267983 */ /* 0x000ee20000300800 */
[----:B------:R-:W-:Y:S02]  /*1f010*/  F2FP.SATFINITE.E4M3.F32.PACK_AB_MERGE_C R11, RZ, R4, RZ ;  /* 0x00000004ff0b723e */ /* 0x000fe400048070ff */
[----:B------:R-:W-:Y:S01]  /*1f020*/  ISETP.LT.OR P3, PT, R0, 0x9, !P1 ;  /* 0x000000090000780c */ /* 0x000fe20004f61670 */
[----:B------:R0:W-:Y:S01]  /*1f030*/  @!P6 STG.E.U8 desc[UR20][R26.64+0x1], R9 ;  /* 0x000001091a00e986 */ /* 0x0001e2000c101114 */
[----:B------:R-:W-:-:S03]  /*1f040*/  FMUL R2, R37, UR22 ;  /* 0x0000001625027c20 */ /* 0x000fc60008400000 */
[----:B------:R-:W3:Y:S01]  /*1f050*/  LDL.LU R37, [R1+0x298] ;  /* 0x0002980001257983 */ /* 0x000ee20000300800 */
[----:B------:R-:W-:Y:S02]  /*1f060*/  F2FP.SATFINITE.E4M3.F32.PACK_AB_MERGE_C R7, RZ, R7, RZ ;  /* 0x00000007ff07723e */ /* 0x000fe400048070ff */
[----:B0-----:R-:W-:-:S03]  /*1f070*/  F2FP.SATFINITE.E4M3.F32.PACK_AB_MERGE_C R9, RZ, R2, RZ ;  /* 0x00000002ff09723e */ /* 0x001fc600048070ff */
        /* <DEDUP_REMOVED lines=8> */
[----:B------:R-:W2:Y:S03]  /*1f100*/  LDL.LU R35, [R1+0x2a0] ;  /* 0x0002a00001237983 */ /* 0x000ea60000300800 */
[----:B------:R-:W-:Y:S01]  /*1f110*/  F2FP.SATFINITE.E4M3.F32.PACK_AB_MERGE_C R15, RZ, R2, RZ ;  /* 0x00000002ff0f723e */ /* 0x000fe200048070ff */
[----:B----4-:R-:W-:Y:S02]  /*1f120*/  FMUL R2, R34, UR22 ;  /* 0x0000001622027c20 */ /* 0x010fe40008400000 */
[----:B------:R-:W4:Y:S01]  /*1f130*/  LDL.LU R34, [R1+0x2a4] ;  /* 0x0002a40001227983 */ /* 0x000f220000300800 */
[----:B-----5:R-:W-:-:S03]  /*1f140*/  FMUL R3, R33, UR22 ;  /* 0x0000001621037c20 */ /* 0x020fc60008400000 */
[----:B------:R-:W5:Y:S01]  /*1f150*/  LDL.LU R33, [R1+0x2a8] ;  /* 0x0002a80001217983 */ /* 0x000f620000300800 */
[----:B---3--:R-:W-:-:S03]  /*1f160*/  FMUL R4, R31, UR22 ;  /* 0x000000161f047c20 */ /* 0x008fc60008400000 */
[----:B------:R-:W3:Y:S01]  /*1f170*/  LDL.LU R31, [R1+0x2ac] ;  /* 0x0002ac00011f7983 */ /* 0x000ee20000300800 */
[----:B0-----:R-:W-:-:S03]  /*1f180*/  FMUL R5, R30, UR22 ;  /* 0x000000161e057c20 */ /* 0x001fc60008400000 */
[----:B------:R-:W3:Y:S01]  /*1f190*/  LDL.LU R30, [R1+0x2b0] ;  /* 0x0002b000011e7983 */ /* 0x000ee20000300800 */
[C---:B------:R-:W-:Y:S02]  /*1f1a0*/  ISETP.LT.OR P6, PT, R0.reuse, 0xa, !P0 ;  /* 0x0000000a0000780c */ /* 0x040fe400047c1670 */
[C---:B------:R-:W-:Y:S02]  /*1f1b0*/  ISETP.LT.OR P5, PT, R0.reuse, 0x9, !P0 ;  /* 0x000000090000780c */ /* 0x040fe400047a1670 */
[C---:B------:R-:W-:Y:S02]  /*1f1c0*/  ISETP.LT.OR P3, PT, R0.reuse, 0x11, !P1 ;  /* 0x000000110000780c */ /* 0x040fe40004f61670 */
[----:B------:R-:W-:-:S07]  /*1f1d0*/  ISETP.LT.OR P2, PT, R0, 0x12, !P1 ;  /* 0x000000120000780c */ /* 0x000fce0004f41670 */
[----:B------:R0:W-:Y:S01]  /*1f1e0*/  @!P6 STG.E.U8 desc[UR20][R26.64+0x9], R7 ;  /* 0x000009071a00e986 */ /* 0x0001e2000c101114 */
[----:B------:R-:W-:-:S03]  /*1f1f0*/  ISETP.LT.OR P6, PT, R0, 0x12, !P0 ;  /* 0x000000120000780c */ /* 0x000fc600047c1670 */
[----:B------:R-:W-:Y:S01]  /*1f200*/  @!P5 STG.E.U8 desc[UR20][R26.64+0x8], R13 ;  /* 0x0000080d1a00d986 */ /* 0x000fe2000c101114 */
[----:B------:R-:W-:-:S03]  /*1f210*/  ISETP.LT.OR P5, PT, R0, 0x11, !P0 ;  /* 0x000000110000780c */ /* 0x000fc600047a1670 */
[----:B------:R1:W-:Y:S01]  /*1f220*/  @!P3 STG.E.U8 desc[UR20][R28.64+0x10], R9 ;  /* 0x000010091c00b986 */ /* 0x0003e2000c101114 */
[C---:B------:R-:W-:Y:S02]  /*1f230*/  ISETP.LT.OR P3, PT, R0.reuse, 0x19, !P1 ;  /* 0x000000190000780c */ /* 0x040fe40004f61670 */
[----:B0-----:R-:W-:Y:S01]  /*1f240*/  F2FP.SATFINITE.E4M3.F32.PACK_AB_MERGE_C R7, RZ, R2, RZ ;  /* 0x00000002ff07723e */ /* 0x001fe200048070ff */
[----:B------:R0:W-:Y:S01]  /*1f250*/  @!P2 STG.E.U8 desc[UR20][R28.64+0x11], R11 ;  /* 0x0000110b1c00a986 */ /* 0x0001e2000c101114 */
[----:B------:R-:W-:Y:S02]  /*1f260*/  ISETP.LT.OR P2, PT, R0, 0x1a, !P1 ;  /* 0x0000001a0000780c */ /* 0x000fe40004f41670 */
[----:B-1----:R-:W-:Y:S01]  /*1f270*/  F2FP.SATFINITE.E4M3.F32.PACK_AB_MERGE_C R9, RZ, R3, RZ ;  /* 0x00000003ff09723e */ /* 0x002fe200048070ff */
[----:B------:R-:W-:Y:S02]  /*1f280*/  FMUL R2, R38, UR22 ;  /* 0x0000001626027c20 */ /* 0x000fe40008400000 */
[----:B------:R-:W3:Y:S01]  /*1f290*/  LDL.LU R38, [R1+0x2b4] ;  /* 0x0002b40001267983 */ /* 0x000ee20000300800 */
[----:B0-----:R-:W-:-:S03]  /*1f2a0*/  F2FP.SATFINITE.E4M3.F32.PACK_AB_MERGE_C R11, RZ, R4, RZ ;  /* 0x00000004ff0b723e */ /* 0x001fc600048070ff */
[----:B------:R0:W-:Y:S01]  /*1f2b0*/  @!P6 STG.E.U8 desc[UR20][R26.64+0x11], R7 ;  /* 0x000011071a00e986 */ /* 0x0001e2000c101114 */
[----:B------:R-:W-:Y:S01]  /*1f2c0*/  ISETP.LT.OR P6, PT, R0, 0x1a, !P0 ;  /* 0x0000001a0000780c */ /* 0x000fe200047c1670 */
[----:B------:R-:W-:Y:S02]  /*1f2d0*/  FMUL R3, R37, UR22 ;  /* 0x0000001625037c20 */ /* 0x000fe40008400000 */
[----:B------:R-:W3:Y:S01]  /*1f2e0*/  LDL.LU R37, [R1+0x2b8] ;  /* 0x0002b80001257983 */ /* 0x000ee20000300800 */
[----:B0-----:R-:W-:-:S03]  /*1f2f0*/  F2FP.SATFINITE.E4M3.F32.PACK_AB_MERGE_C R7, RZ, R2, RZ ;  /* 0x00000002ff07723e */ /* 0x001fc600048070ff */
[----:B------:R-:W-:Y:S04]  /*1f300*/  @!P5 STG.E.U8 desc[UR20][R26.64+0x10], R15 ;  /* 0x0000100f1a00d986 */ /* 0x000fe8000c101114 */
        /* <DEDUP_REMOVED lines=13> */
[----:B------:R-:W5:Y:S02]  /*1f3e0*/  LDL.LU R33, [R1+0x2c8] ;  /* 0x0002c80001217983 */ /* 0x000f640000300800 */
        /* <DEDUP_REMOVED lines=8> */
[----:B------:R-:W-:Y:S02]  /*1f470*/  F2FP.SATFINITE.E4M3.F32.PACK_AB_MERGE_C R5, RZ, R5, RZ ;  /* 0x00000005ff05723e */ /* 0x000fe400048070ff */
[----:B------:R-:W-:-:S05]  /*1f480*/  ISETP.LT.OR P6, PT, R0, 0x22, !P0 ;  /* 0x000000220000780c */ /* 0x000fca00047c1670 */
[----:B------:R0:W-:Y:S01]  /*1f490*/  @!P5 STG.E.U8 desc[UR20][R26.64+0x18], R5 ;  /* 0x000018051a00d986 */ /* 0x0001e2000c101114 */
[----:B------:R-:W-:-:S03]  /*1f4a0*/  ISETP.LT.OR P5, PT, R0, 0x21, !P0 ;  /* 0x000000210000780c */ /* 0x000fc600047a1670 */
[----:B------:R-:W-:Y:S01]  /*1f4b0*/  @!P3 STG.E.U8 desc[UR20][R28.64+0x20], R9 ;  /* 0x000020091c00b986 */ /* 0x000fe2000c101114 */
[----:B------:R-:W-:-:S03]  /*1f4c0*/  ISETP.LT.OR P3, PT, R0, 0x29, !P1 ;  /* 0x000000290000780c */ /* 0x000fc60004f61670 */
[----:B------:R1:W-:Y:S01]  /*1f4d0*/  @!P2 STG.E.U8 desc[UR20][R28.64+0x21], R11 ;  /* 0x0000210b1c00a986 */ /* 0x0003e2000c101114 */
[----:B------:R-:W-:Y:S02]  /*1f4e0*/  ISETP.LT.OR P2, PT, R0, 0x2a, !P1 ;  /* 0x0000002a0000780c */ /* 0x000fe40004f41670 */
[----:B0-----:R-:W-:Y:S02]  /*1f4f0*/  F2FP.SATFINITE.E4M3.F32.PACK_AB_MERGE_C R5, RZ, R3, RZ ;  /* 0x00000003ff05723e */ /* 0x001fe400048070ff */
[----:B-1----:R-:W-:Y:S01]  /*1f500*/  F2FP.SATFINITE.E4M3.F32.PACK_AB_MERGE_C R11, RZ, R2, RZ ;  /* 0x00000002ff0b723e */ /* 0x002fe200048070ff */
[----:B------:R-:W-:Y:S02]  /*1f510*/  FMUL R2, R38, UR22 ;  /* 0x0000001626027c20 */ /* 0x000fe40008400000 */
[----:B------:R-:W3:Y:S01]  /*1f520*/  LDL.LU R38, [R1+0x2d4] ;  /* 0x0002d40001267983 */ /* 0x000ee20000300800 */
[----:B------:R-:W-:-:S03]  /*1f530*/  F2FP.SATFINITE.E4M3.F32.PACK_AB_MERGE_C R9, RZ, R4, RZ ;  /* 0x00000004ff09723e */ /* 0x000fc600048070ff */
[----:B------:R-:W-:Y:S01]  /*1f540*/  @!P6 STG.E.U8 desc[UR20][R26.64+0x21], R5 ;  /* 0x000021051a00e986 */ /* 0x000fe2000c101114 */
[----:B------:R-:W-:Y:S01]  /*1f550*/  ISETP.LT.OR P6, PT, R0, 0x2a, !P0 ;  /* 0x0000002a0000780c */ /* 0x000fe200047c1670 */
[----:B------:R-:W-:Y:S02]  /*1f560*/  FMUL R3, R37, UR22 ;  /* 0x0000001625037c20 */ /* 0x000fe40008400000 */
[----:B------:R-:W3:Y:S04]  /*1f570*/  LDL.LU R37, [R1+0x2d8] ;  /* 0x0002d80001257983 */ /* 0x000ee80000300800 */
[----:B------:R-:W-:Y:S04]  /*1f580*/  @!P5 STG.E.U8 desc[UR20][R26.64+0x20], R13 ;  /* 0x0000200d1a00d986 */ /* 0x000fe8000c101114 */
[----:B------:R0:W-:Y:S04]  /*1f590*/  @!P3 STG.E.U8 desc[UR20][R28.64+0x28], R7 ;  /* 0x000028071c00b986 */ /* 0x0001e8000c101114 */
[----:B------:R1:W-:Y:S01]  /*1f5a0*/  @!P2 STG.E.U8 desc[UR20][R28.64+0x29], R9 ;  /* 0x000029091c00a986 */ /* 0x0003e2000c101114 */
[----:B0-----:R-:W-:-:S02]  /*1f5b0*/  F2FP.SATFINITE.E4M3.F32.PACK_AB_MERGE_C R7, RZ, R2, RZ ;  /* 0x00000002ff07723e */ /* 0x001fc400048070ff */
[----:B-1----:R-:W-:-:S03]  /*1f5c0*/  F2FP.SATFINITE.E4M3.F32.PACK_AB_MERGE_C R9, RZ, R3, RZ ;  /* 0x00000003ff09723e */ /* 0x002fc600048070ff */
[----:B------:R0:W-:Y:S01]  /*1f5d0*/  @!P6 STG.E.U8 desc[UR20][R26.64+0x29], R7 ;  /* 0x000029071a00e986 */ /* 0x0001e2000c101114 */
[----:B--2---:R-:W-:-:S03]  /*1f5e0*/  FMUL R4, R36, UR22 ;  /* 0x0000001624047c20 */ /* 0x004fc60008400000 */
[----:B------:R-:W2:Y:S02]  /*1f5f0*/  LDL.LU R36, [R1+0x2dc] ;  /* 0x0002dc0001247983 */ /* 0x000ea40000300800 */
[----:B------:R-:W-:Y:S01]  /*1f600*/  F2FP.SATFINITE.E4M3.F32.PACK_AB_MERGE_C R13, RZ, R4, RZ ;  /* 0x00000004ff0d723e */ /* 0x000fe200048070ff */
        /* <DEDUP_REMOVED lines=15> */
[----:B------:R-:W-:Y:S01]  /*1f700*/  @!P5 STG.E.U8 desc[UR20][R26.64+0x28], R11 ;  /* 0x0000280b1a00d986 */ /* 0x000fe2000c101114 */
[----:B------:R-:W-:-:S03]  /*1f710*/  ISETP.LT.OR P5, PT, R0, 0x31, !P0 ;  /* 0x000000310000780c */ /* 0x000fc600047a1670 */
[----:B------:R0:W-:Y:S01]  /*1f720*/  @!P2 STG.E.U8 desc[UR20][R28.64+0x31], R13 ;  /* 0x0000310d1c00a986 */ /* 0x0001e2000c101114 */
[----:B------:R-:W-:-:S03]  /*1f730*/  ISETP.LT.OR P2, PT, R0, 0x3a, !P1 ;  /* 0x0000003a0000780c */ /* 0x000fc60004f41670 */
[----:B------:R1:W-:Y:S01]  /*1f740*/  @!P3 STG.E.U8 desc[UR20][R28.64+0x30], R9 ;  /* 0x000030091c00b986 */ /* 0x0003e2000c101114 */
[----:B------:R-:W-:Y:S02]  /*1f750*/  ISETP.LT.OR P3, PT, R0, 0x39, !P1 ;  /* 0x000000390000780c */ /* 0x000fe40004f61670 */
[----:B------:R-:W-:Y:S02]  /*1f760*/  F2FP.SATFINITE.E4M3.F32.PACK_AB_MERGE_C R5, RZ, R5, RZ ;  /* 0x00000005ff05723e */ /* 0x000fe400048070ff */
[----:B0-----:R-:W-:Y:S02]  /*1f770*/  F2FP.SATFINITE.E4M3.F32.PACK_AB_MERGE_C R13, RZ, R2, RZ ;  /* 0x00000002ff0d723e */ /* 0x001fe400048070ff */
[----:B-1----:R-:W-:Y:S01]  /*1f780*/  F2FP.SATFINITE.E4M3.F32.PACK_AB_MERGE_C R9, RZ, R3, RZ ;  /* 0x00000003ff09723e */ /* 0x002fe200048070ff */
[----:B------:R-:W-:Y:S02]  /*1f790*/  FMUL R3, R38, UR22 ;  /* 0x0000001626037c20 */ /* 0x000fe40008400000 */
[----:B------:R-:W3:Y:S01]  /*1f7a0*/  LDL.LU R38, [R1+0x2f4] ;  /* 0x0002f40001267983 */ /* 0x000ee20000300800 */
[----:B------:R-:W-:-:S03]  /*1f7b0*/  F2FP.SATFINITE.E4M3.F32.PACK_AB_MERGE_C R11, RZ, R4, RZ ;  /* 0x00000004ff0b723e */ /* 0x000fc600048070ff */
[----:B------:R0:W-:Y:S01]  /*1f7c0*/  @!P6 STG.E.U8 desc[UR20][R26.64+0x31], R7 ;  /* 0x000031071a00e986 */ /* 0x0001e2000c101114 */
[----:B------:R-:W-:-:S03]  /*1f7d0*/  FMUL R2, R37, UR22 ;  /* 0x0000001625027c20 */ /* 0x000fc60008400000 */
[----:B------:R-:W3:Y:S01]  /*1f7e0*/  LDL.LU R37, [R1+0x2f8] ;  /* 0x0002f80001257983 */ /* 0x000ee20000300800 */
[----:B------:R-:W-:Y:S02]  /*1f7f0*/  ISETP.LT.OR P6, PT, R0, 0x3a, !P0 ;  /* 0x0000003a0000780c */ /* 0x000fe400047c1670 */
[----:B0-----:R-:W-:Y:S01]  /*1f800*/  F2FP.SATFINITE.E4M3.F32.PACK_AB_MERGE_C R7, RZ, R2, RZ ;  /* 0x00000002ff07723e */ /* 0x001fe200048070ff */
[----:B------:R0:W-:Y:S04]  /*1f810*/  @!P5 STG.E.U8 desc[UR20][R26.64+0x30], R5 ;  /* 0x000030051a00d986 */ /* 0x0001e8000c101114 */
[----:B------:R-:W-:Y:S04]  /*1f820*/  @!P2 STG.E.U8 desc[UR20][R28.64+0x39], R11 ;  /* 0x0000390b1c00a986 */ /* 0x000fe8000c101114 */
[----:B------:R1:W-:Y:S01]  /*1f830*/  @!P3 STG.E.U8 desc[UR20][R28.64+0x38], R9 ;  /* 0x000038091c00b986 */ /* 0x0003e2000c101114 */
[----:B0-----:R-:W-:-:S05]  /*1f840*/  F2FP.SATFINITE.E4M3.F32.PACK_AB_MERGE_C R5, RZ, R3, RZ ;  /* 0x00000003ff05723e */ /* 0x001fca00048070ff */
        /* <DEDUP_REMOVED lines=42> */
[----:B------:R-:W-:Y:S01]  /*1faf0*/  F2FP.SATFINITE.E4M3.F32.PACK_AB_MERGE_C R11, RZ, R4, RZ ;  /* 0x00000004ff0b723e */ /* 0x000fe200048070ff */
[----:B------:R-:W-:Y:S02]  /*1fb00*/  FMUL R2, R35, UR22 ;  /* 0x0000001623027c20 */ /* 0x000fe40008400000 */
[----:B------:R-:W2:Y:S03]  /*1fb10*/  LDL.LU R35, [R1+0x320] ;  /* 0x0003200001237983 */ /* 0x000ea60000300800 */
[----:B-1----:R-:W-:Y:S01]  /*1fb20*/  F2FP.SATFINITE.E4M3.F32.PACK_AB_MERGE_C R13, RZ, R2, RZ ;  /* 0x00000002ff0d723e */ /* 0x002fe200048070ff */
        /* <DEDUP_REMOVED lines=146> */
[----:B------:R-:W-:-:S03]  /*20450*/  FMUL R3, R37, UR22 ;  /* 0x0000001625037c20 */ /* 0x000fc60008400000 */
[----:B------:R-:W3:Y:S04]  /*20460*/  LDL.LU R37, [R1+0x398] ;  /* 0x0003980001257983 */ /* 0x000ee80000300800 */
[----:B------:R-:W-:Y:S04]  /*20470*/  @!P5 STG.E.U8 desc[UR20][R26.64+0x80], R13 ;  /* 0x0000800d1a00d986 */ /* 0x000fe8000c101114 */
[----:B------:R0:W-:Y:S04]  /*20480*/  @!P3 STG.E.U8 desc[UR20][R28.64+0x88], R7 ;  /* 0x000088071c00b986 */ /* 0x0001e8000c101114 */
[----:B------:R1:W-:Y:S01]  /*20490*/  @!P2 STG.E.U8 desc[UR20][R28.64+0x89], R9 ;  /* 0x000089091c00a986 */ /* 0x0003e2000c101114 */
[----:B0-----:R-:W-:-:S02]  /*204a0*/  F2FP.SATFINITE.E4M3.F32.PACK_AB_MERGE_C R7, RZ, R2, RZ ;  /* 0x00000002ff07723e */ /* 0x001fc400048070ff */
[----:B-1----:R-:W-:Y:S01]  /*204b0*/  F2FP.SATFINITE.E4M3.F32.PACK_AB_MERGE_C R9, RZ, R3, RZ ;  /* 0x00000003ff09723e */ /* 0x002fe200048070ff */
[----:B--2---:R-:W-:Y:S02]  /*204c0*/  FMUL R4, R36, UR22 ;  /* 0x0000001624047c20 */ /* 0x004fe40008400000 */
[----:B------:R-:W2:Y:S03]  /*204d0*/  LDL.LU R36, [R1+0x39c] ;  /* 0x00039c0001247983 */ /* 0x000ea60000300800 */
[----:B------:R-:W-:Y:S01]  /*204e0*/  F2FP.SATFINITE.E4M3.F32.PACK_AB_MERGE_C R13, RZ, R4, RZ ;  /* 0x00000004ff0d723e */ /* 0x000fe200048070ff */
[----:B------:R-:W-:Y:S02]  /*204f0*/  FMUL R5, R35, UR22 ;  /* 0x0000001623057c20 */ /* 0x000fe40008400000 */
[----:B------:R-:W2:Y:S01]  /*20500*/  LDL.LU R35, [R1+0x3a0] ;  /* 0x0003a00001237983 */ /* 0x000ea20000300800 */
[----:B----4-:R-:W-:-:S03]  /*20510*/  FMUL R2, R34, UR22 ;  /* 0x0000001622027c20 */ /* 0x010fc60008400000 */
[----:B------:R-:W4:Y:S01]  /*20520*/  LDL.LU R34, [R1+0x3a4] ;  /* 0x0003a40001227983 */ /* 0x000f220000300800 */
[----:B-----5:R-:W-:-:S03]  /*20530*/  FMUL R3, R33, UR22 ;  /* 0x0000001621037c20 */ /* 0x020fc60008400000 */
[----:B------:R-:W5:Y:S01]  /*20540*/  LDL.LU R33, [R1+0x3a8] ;  /* 0x0003a80001217983 */ /* 0x000f620000300800 */
        /* <DEDUP_REMOVED lines=16> */
[----:B------:R-:W-:Y:S01]  /*20650*/  @!P2 STG.E.U8 desc[UR20][R28.64+0x91], R13 ;  /* 0x0000910d1c00a986 */ /* 0x000fe2000c101114 */
[----:B------:R-:W-:Y:S02]  /*20660*/  ISETP.LT.OR P2, PT, R0, 0x9a, !P1 ;  /* 0x0000009a0000780c */ /* 0x000fe40004f41670 */
        /* <DEDUP_REMOVED lines=82> */
[----:B------:R0:W-:Y:S01]  /*20b90*/  @!P6 STG.E.U8 desc[UR20][R26.64+0xb1], R7 ;  /* 0x0000b1071a00e986 */ /* 0x0001e2000c101114 */
[----:B------:R-:W-:-:S03]  /*20ba0*/  FMUL R3, R38, UR22 ;  /* 0x0000001626037c20 */ /* 0x000fc60008400000 */
[----:B------:R-:W3:Y:S01]  /*20bb0*/  LDL.LU R38, [R1+0x3f4] ;  /* 0x0003f40001267983 */ /* 0x000ee20000300800 */
[----:B------:R-:W-:Y:S02]  /*20bc0*/  F2FP.SATFINITE.E4M3.F32.PACK_AB_MERGE_C R11, RZ, R4, RZ ;  /* 0x00000004ff0b723e */ /* 0x000fe400048070ff */
[----:B------:R-:W-:Y:S01]  /*20bd0*/  ISETP.LT.OR P6, PT, R0, 0xba, !P0 ;  /* 0x000000ba0000780c */ /* 0x000fe200047c1670 */
[----:B------:R-:W-:Y:S02]  /*20be0*/  FMUL R2, R37, UR22 ;  /* 0x0000001625027c20 */ /* 0x000fe40008400000 */
[----:B------:R-:W3:Y:S03]  /*20bf0*/  LDL.LU R37, [R1+0x3f8] ;  /* 0x0003f80001257983 */ /* 0x000ee60000300800 */
        /* <DEDUP_REMOVED lines=31> */
[----:B-1----:R-:W-:-:S03]  /*20df0*/  F2FP.SATFINITE.E4M3.F32.PACK_AB_MERGE_C R9, RZ, R3, RZ ;  /* 0x00000003ff09723e */ /* 0x002fc600048070ff */
[----:B------:R0:W-:Y:S01]  /*20e00*/  @!P6 STG.E.U8 desc[UR20][R26.64+0xc1], R7 ;  /* 0x0000c1071a00e986 */ /* 0x0001e2000c101114 */
[----:B------:R-:W-:Y:S01]  /*20e10*/  FMUL R2, R38, UR22 ;  /* 0x0000001626027c20 */ /* 0x000fe20008400000 */
[----:B------:R-:W-:Y:S02]  /*20e20*/  ISETP.LT.OR P6, PT, R0, 0xca, !P0 ;  /* 0x000000ca0000780c */ /* 0x000fe400047c1670 */
[----:B------:R-:W3:Y:S01]  /*20e30*/  LDL.LU R38, [R1+0x414] ;  /* 0x0004140001267983 */ /* 0x000ee20000300800 */
[----:B------:R-:W-:Y:S01]  /*20e40*/  F2FP.SATFINITE.E4M3.F32.PACK_AB_MERGE_C R13, RZ, R4, RZ ;  /* 0x00000004ff0d723e */ /* 0x000fe200048070ff */
        /* <DEDUP_REMOVED lines=24> */
[C---:B------:R-:W-:Y:S01]  /*20fd0*/  ISETP.LT.OR P3, PT, R0.reuse, 0xd1, !P1 ;  /* 0x000000d10000780c */ /* 0x040fe20004f61670 */
[----:B------:R-:W3:Y:S01]  /*20fe0*/  LDL.LU R40, [R1+0x434] ;  /* 0x0004340001287983 */ /* 0x000ee20000300800 */
[C---:B------:R-:W-:Y:S02]  /*20ff0*/  ISETP.LT.OR P2, PT, R0.reuse, 0xd2, !P1 ;  /* 0x000000d20000780c */ /* 0x040fe40004f41670 */
[----:B------:R-:W-:Y:S02]  /*21000*/  ISETP.LT.OR P6, PT, R0, 0xd2, !P0 ;  /* 0x000000d20000780c */ /* 0x000fe400047c1670 */
[----:B------:R-:W-:-:S05]  /*21010*/  F2FP.SATFINITE.E4M3.F32.PACK_AB_MERGE_C R5, RZ, R5, RZ ;  /* 0x00000005ff05723e */ /* 0x000fca00048070ff */
[----:B------:R0:W-:Y:S01]  /*21020*/  @!P5 STG.E.U8 desc[UR20][R26.64+0xc8], R5 ;  /* 0x0000c8051a00d986 */ /* 0x0001e2000c101114 */
[----:B------:R-:W-:-:S03]  /*21030*/  ISETP.LT.OR P5, PT, R0, 0xd1, !P0 ;  /* 0x000000d10000780c */ /* 0x000fc600047a1670 */
[----:B------:R-:W-:Y:S01]  /*21040*/  @!P3 STG.E.U8 desc[UR20][R28.64+0xd0], R9 ;  /* 0x0000d0091c00b986 */ /* 0x000fe2000c101114 */
[----:B------:R-:W-:-:S03]  /*21050*/  ISETP.LT.OR P3, PT, R0, 0xd9, !P1 ;  /* 0x000000d90000780c */ /* 0x000fc60004f61670 */
[----:B------:R1:W-:Y:S01]  /*21060*/  @!P2 STG.E.U8 desc[UR20][R28.64+0xd1], R11 ;  /* 0x0000d10b1c00a986 */ /* 0x0003e2000c101114 */
[----:B0-----:R-:W-:Y:S02]  /*21070*/  F2FP.SATFINITE.E4M3.F32.PACK_AB_MERGE_C R5, RZ, R3, RZ ;  /* 0x00000003ff05723e */ /* 0x001fe400048070ff */
[----:B------:R-:W-:-:S03]  /*21080*/  ISETP.LT.OR P2, PT, R0, 0xda, !P1 ;  /* 0x000000da0000780c */ /* 0x000fc60004f41670 */
[----:B------:R-:W-:Y:S01]  /*21090*/  @!P6 STG.E.U8 desc[UR20][R26.64+0xd1], R5 ;  /* 0x0000d1051a00e986 */ /* 0x000fe2000c101114 */
[----:B-1----:R-:W-:Y:S02]  /*210a0*/  F2FP.SATFINITE.E4M3.F32.PACK_AB_MERGE_C R11, RZ, R2, RZ ;  /* 0x00000002ff0b723e */ /* 0x002fe400048070ff */
[----:B------:R-:W-:Y:S01]  /*210b0*/  ISETP.LT.OR P6, PT, R0, 0xda, !P0 ;  /* 0x000000da0000780c */ /* 0x000fe200047c1670 */
[----:B------:R-:W-:Y:S02]  /*210c0*/  FMUL R2, R38, UR22 ;  /* 0x0000001626027c20 */ /* 0x000fe40008400000 */
[----:B------:R-:W3:Y:S01]  /*210d0*/  LDL.LU R38, [R1+0x438] ;  /* 0x0004380001267983 */ /* 0x000ee20000300800 */
[----:B------:R-:W-:Y:S01]  /*210e0*/  F2FP.SATFINITE.E4M3.F32.PACK_AB_MERGE_C R9, RZ, R4, RZ ;  /* 0x00000004ff09723e */ /* 0x000fe200048070ff */
        /* <DEDUP_REMOVED lines=14> */
[----:B------:R-:W4:Y:S02]  /*211d0*/  LDL.LU R34, [R1+0x448] ;  /* 0x0004480001227983 */ /* 0x000f240000300800 */
[----:B0-----:R-:W-:Y:S01]  /*211e0*/  F2FP.SATFINITE.E4M3.F32.PACK_AB_MERGE_C R7, RZ, R2, RZ ;  /* 0x00000002ff07723e */ /* 0x001fe200048070ff */
[----:B-----5:R-:W-:Y:S02]  /*211f0*/  FMUL R3, R33, UR22 ;  /* 0x0000001621037c20 */ /* 0x020fe40008400000 */
[----:B------:R-:W5:Y:S01]  /*21200*/  LDL.LU R33, [R1+0x44c] ;  /* 0x00044c0001217983 */ /* 0x000f620000300800 */
[----:B---3--:R-:W-:-:S03]  /*21210*/  FMUL R4, R31, UR22 ;  /* 0x000000161f047c20 */ /* 0x008fc60008400000 */
        /* <DEDUP_REMOVED lines=13> */
[----:B------:R-:W-:Y:S02]  /*212f0*/  F2FP.SATFINITE.E4M3.F32.PACK_AB_MERGE_C R5, RZ, R5, RZ ;  /* 0x00000005ff05723e */ /* 0x000fe400048070ff */
[----:B0-----:R-:W-:Y:S01]  /*21300*/  F2FP.SATFINITE.E4M3.F32.PACK_AB_MERGE_C R11, RZ, R4, RZ ;  /* 0x00000004ff0b723e */ /* 0x001fe200048070ff */
[----:B------:R-:W-:Y:S01]  /*21310*/  @!P6 STG.E.U8 desc[UR20][R26.64+0xe1], R7 ;  /* 0x0000e1071a00e986 */ /* 0x000fe2000c101114 */
[C---:B------:R-:W-:Y:S02]  /*21320*/  ISETP.LT.OR P6, PT, R0.reuse, 0xea, !P0 ;  /* 0x000000ea0000780c */ /* 0x040fe400047c1670 */
[----:B-1----:R-:W-:Y:S01]  /*21330*/  F2FP.SATFINITE.E4M3.F32.PACK_AB_MERGE_C R9, RZ, R3, RZ ;  /* 0x00000003ff09723e */ /* 0x002fe200048070ff */
[----:B------:R0:W-:Y:S01]  /*21340*/  @!P5 STG.E.U8 desc[UR20][R26.64+0xe0], R5 ;  /* 0x0000e0051a00d986 */ /* 0x0001e2000c101114 */
[----:B------:R-:W-:-:S03]  /*21350*/  ISETP.LT.OR P5, PT, R0, 0xe9, !P0 ;  /* 0x000000e90000780c */ /* 0x000fc600047a1670 */
[----:B------:R-:W-:Y:S01]  /*21360*/  @!P2 STG.E.U8 desc[UR20][R28.64+0xe9], R11 ;  /* 0x0000e90b1c00a986 */ /* 0x000fe2000c101114 */
[----:B------:R-:W-:Y:S01]  /*21370*/  ISETP.LT.OR P2, PT, R0, 0xf2, !P1 ;  /* 0x000000f20000780c */ /* 0x000fe20004f41670 */
[----:B------:R-:W-:Y:S02]  /*21380*/  FMUL R3, R40, UR22 ;  /* 0x0000001628037c20 */ /* 0x000fe40008400000 */
[----:B------:R1:W-:Y:S01]  /*21390*/  @!P3 STG.E.U8 desc[UR20][R28.64+0xe8], R9 ;  /* 0x0000e8091c00b986 */ /* 0x0003e2000c101114 */
[----:B------:R-:W-:Y:S02]  /*213a0*/  ISETP.LT.OR P3, PT, R0, 0xf1, !P1 ;  /* 0x000000f10000780c */ /* 0x000fe40004f61670 */
[----:B------:R-:W-:Y:S01]  /*213b0*/  F2FP.SATFINITE.E4M3.F32.PACK_AB_MERGE_C R13, RZ, R2, RZ ;  /* 0x00000002ff0d723e */ /* 0x000fe200048070ff */
[----:B------:R-:W-:Y:S01]  /*213c0*/  FMUL R2, R38, UR22 ;  /* 0x0000001626027c20 */ /* 0x000fe20008400000 */
[----:B------:R-:W-:Y:S01]  /*213d0*/  FMUL R4, R37, UR22 ;  /* 0x0000001625047c20 */ /* 0x000fe20008400000 */
[----:B------:R-:W-:-:S03]  /*213e0*/  F2FP.SATFINITE.E4M3.F32.PACK_AB_MERGE_C R3, RZ, R3, RZ ;  /* 0x00000003ff03723e */ /* 0x000fc600048070ff */
[----:B0-----:R-:W-:Y:S02]  /*213f0*/  F2FP.SATFINITE.E4M3.F32.PACK_AB_MERGE_C R5, RZ, R2, RZ ;  /* 0x00000002ff05723e */ /* 0x001fe400048070ff */
[----:B------:R-:W-:Y:S01]  /*21400*/  F2FP.SATFINITE.E4M3.F32.PACK_AB_MERGE_C R7, RZ, R4, RZ ;  /* 0x00000004ff07723e */ /* 0x000fe200048070ff */
[----:B------:R-:W-:Y:S01]  /*21410*/  @!P5 STG.E.U8 desc[UR20][R26.64+0xe8], R13 ;  /* 0x0000e80d1a00d986 */ /* 0x000fe2000c101114 */
[----:B------:R-:W-:-:S03]  /*21420*/  ISETP.LT.OR P5, PT, R0, 0xf1, !P0 ;  /* 0x000000f10000780c */ /* 0x000fc600047a1670 */
[----:B------:R-:W-:Y:S01]  /*21430*/  @!P6 STG.E.U8 desc[UR20][R26.64+0xe9], R3 ;  /* 0x0000e9031a00e986 */ /* 0x000fe2000c101114 */
[----:B------:R-:W-:-:S03]  /*21440*/  ISETP.LT.OR P6, PT, R0, 0xf2, !P0 ;  /* 0x000000f20000780c */ /* 0x000fc600047c1670 */
[----:B------:R0:W-:Y:S01]  /*21450*/  @!P2 STG.E.U8 desc[UR20][R28.64+0xf1], R7 ;  /* 0x0000f1071c00a986 */ /* 0x0001e2000c101114 */
[C---:B------:R-:W-:Y:S02]  /*21460*/  ISETP.LT.OR P2, PT, R0.reuse, 0xf9, !P1 ;  /* 0x000000f90000780c */ /* 0x040fe40004f41670 */
[C---:B------:R-:W-:Y:S01]  /*21470*/  ISETP.LT.OR P1, PT, R0.reuse, 0xfa, !P1 ;  /* 0x000000fa0000780c */ /* 0x040fe20004f21670 */
[----:B------:R3:W-:Y:S01]  /*21480*/  @!P3 STG.E.U8 desc[UR20][R28.64+0xf0], R5 ;  /* 0x0000f0051c00b986 */ /* 0x0007e2000c101114 */
[C---:B------:R-:W-:Y:S02]  /*21490*/  ISETP.LT.OR P3, PT, R0.reuse, 0xf9, !P0 ;  /* 0x000000f90000780c */ /* 0x040fe40004761670 */
[----:B------:R-:W-:Y:S01]  /*214a0*/  ISETP.LT.OR P0, PT, R0, 0xfa, !P0 ;  /* 0x000000fa0000780c */ /* 0x000fe20004701670 */
[----:B--2---:R-:W-:-:S05]  /*214b0*/  FMUL R2, R36, UR22 ;  /* 0x0000001624027c20 */ /* 0x004fca0008400000 */
[----:B-1----:R-:W-:-:S05]  /*214c0*/  F2FP.SATFINITE.E4M3.F32.PACK_AB_MERGE_C R9, RZ, R2, RZ ;  /* 0x00000002ff09723e */ /* 0x002fca00048070ff */
[----:B------:R1:W-:Y:S01]  /*214d0*/  @!P5 STG.E.U8 desc[UR20][R26.64+0xf0], R9 ;  /* 0x0000f0091a00d986 */ /* 0x0003e2000c101114 */
[----:B------:R-:W-:-:S05]  /*214e0*/  FMUL R0, R35, UR22 ;  /* 0x0000001623007c20 */ /* 0x000fca0008400000 */
[----:B0-----:R-:W-:Y:S01]  /*214f0*/  F2FP.SATFINITE.E4M3.F32.PACK_AB_MERGE_C R7, RZ, R0, RZ ;  /* 0x00000000ff07723e */ /* 0x001fe200048070ff */
[----:B----4-:R-:W-:Y:S01]  /*21500*/  FMUL R2, R34, UR22 ;  /* 0x0000001622027c20 */ /* 0x010fe20008400000 */
[----:B-----5:R-:W-:-:S04]  /*21510*/  FMUL R3, R33, UR22 ;  /* 0x0000001621037c20 */ /* 0x020fc80008400000 */
[----:B------:R-:W-:Y:S02]  /*21520*/  F2FP.SATFINITE.E4M3.F32.PACK_AB_MERGE_C R11, RZ, R2, RZ ;  /* 0x00000002ff0b723e */ /* 0x000fe400048070ff */
[----:B------:R-:W-:Y:S01]  /*21530*/  F2FP.SATFINITE.E4M3.F32.PACK_AB_MERGE_C R3, RZ, R3, RZ ;  /* 0x00000003ff03723e */ /* 0x000fe200048070ff */
[----:B------:R1:W-:Y:S01]  /*21540*/  @!P6 STG.E.U8 desc[UR20][R26.64+0xf1], R7 ;  /* 0x0000f1071a00e986 */ /* 0x0003e2000c101114 */
[----:B---3--:R-:W-:Y:S01]  /*21550*/  FMUL R4, R31, UR22 ;  /* 0x000000161f047c20 */ /* 0x008fe20008400000 */
[----:B------:R-:W-:-:S04]  /*21560*/  FMUL R5, R30, UR22 ;  /* 0x000000161e057c20 */ /* 0x000fc80008400000 */
[----:B------:R-:W-:Y:S02]  /*21570*/  F2FP.SATFINITE.E4M3.F32.PACK_AB_MERGE_C R13, RZ, R4, RZ ;  /* 0x00000004ff0d723e */ /* 0x000fe400048070ff */
[----:B------:R-:W-:Y:S01]  /*21580*/  F2FP.SATFINITE.E4M3.F32.PACK_AB_MERGE_C R5, RZ, R5, RZ ;  /* 0x00000005ff05723e */ /* 0x000fe200048070ff */
[----:B------:R1:W-:Y:S04]  /*21590*/  @!P2 STG.E.U8 desc[UR20][R28.64+0xf8], R11 ;  /* 0x0000f80b1c00a986 */ /* 0x0003e8000c101114 */
[----:B------:R1:W-:Y:S04]  /*215a0*/  @!P1 STG.E.U8 desc[UR20][R28.64+0xf9], R3 ;  /* 0x0000f9031c009986 */ /* 0x0003e8000c101114 */
[----:B------:R1:W-:Y:S04]  /*215b0*/  @!P3 STG.E.U8 desc[UR20][R26.64+0xf8], R13 ;  /* 0x0000f80d1a00b986 */ /* 0x0003e8000c101114 */
[----:B------:R1:W-:Y:S02]  /*215c0*/  @!P0 STG.E.U8 desc[UR20][R26.64+0xf9], R5 ;  /* 0x0000f9051a008986 */ /* 0x0003e4000c101114 */
.L_x_546:
[----:B------:R-:W-:Y:S05]  /*215d0*/  BSYNC B0 ;  /* 0x0000000000007941 */ /* 0x000fea0003800000 */
.L_x_32:
[----:B-12---:R-:W2:Y:S04]  /*215e0*/  LDL.LU R3, [R1+0x458] ;  /* 0x0004580001037983 */ /* 0x006ea80000300800 */
[----:B------:R-:W2:Y:S01]  /*215f0*/  LDL.LU R2, [R1+0x45c] ;  /* 0x00045c0001027983 */ /* 0x000ea20000300800 */
[----:B------:R-:W-:Y:S01]  /*21600*/  ULDC UR6, c[0x0][0xc] ;  /* 0x0000030000067ab9 */ /* 0x000fe20000000800 */
[----:B------:R-:W-:Y:S01]  /*21610*/  ULDC UR7, c[0x0][0x10] ;  /* 0x0000040000077ab9 */ /* 0x000fe20000000800 */
[----:B---34-:R-:W2:Y:S01]  /*21620*/  LDC R5, c[0x0][0x14] ;  /* 0x00000500ff057b82 */ /* 0x018ea20000000800 */
[----:B------:R-:W-:Y:S01]  /*21630*/  UIMAD.WIDE.U32 UR6, UR6, UR7, URZ ;  /* 0x00000007060672a5 */ /* 0x000fe2000f8e003f */
[----:B-----5:R-:W-:Y:S01]  /*21640*/  PRMT R0, RZ, 0x7610, R0 ;  /* 0x00007610ff007816 */ /* 0x020fe20000000000 */
[----:B------:R-:W-:-:S04]  /*21650*/  UMOV UR10, 0xffffffff ;  /* 0xffffffff000a7882 */ /* 0x000fc80000000000 */
[----:B--2---:R-:W-:-:S04]  /*21660*/  IMAD.WIDE.U32 R2, R5, UR6, R2 ;  /* 0x0000000605027c25 */ /* 0x004fc8000f8e0002 */
[----:B------:R-:W-:Y:S01]  /*21670*/  IMAD R5, R5, UR7, RZ ;  /* 0x0000000705057c24 */ /* 0x000fe2000f8e02ff */
[----:B------:R-:W-:Y:S01]  /*21680*/  ULDC.64 UR6, c[0x0][0x650] ;  /* 0x0001940000067ab9 */ /* 0x000fe20000000a00 */
[----:B------:R-:W-:Y:S01]  /*21690*/  IMAD.MOV.U32 R11, RZ, RZ, R2 ;  /* 0x000000ffff0b7224 */ /* 0x000fe200078e0002 */
[----:B------:R-:W-:Y:S01]  /*216a0*/  ISETP.GE.U32.AND P0, PT, R2, UR6, PT ;  /* 0x0000000602007c0c */ /* 0x000fe2000bf06070 */
[----:B------:R-:W-:Y:S02]  /*216b0*/  IMAD.IADD R13, R3, 0x1, R5 ;  /* 0x00000001030d7824 */ /* 0x000fe400078e0205 */
[----:B------:R-:W-:-:S03]  /*216c0*/  IMAD.MOV.U32 R2, RZ, RZ, -0x1 ;  /* 0xffffffffff027424 */ /* 0x000fc600078e00ff */
[----:B------:R1:W-:Y:S01]  /*216d0*/  STL [R1+0x458], R13 ;  /* 0x0004580d01007387 */ /* 0x0003e20000100800 */
[----:B------:R-:W-:-:S03]  /*216e0*/  ISETP.GE.U32.AND.EX P0, PT, R13, UR7, PT, P0 ;  /* 0x000000070d007c0c */ /* 0x000fc6000bf06100 */
[----:B------:R1:W-:Y:S04]  /*216f0*/  STL [R1+0x45c], R11 ;  /* 0x00045c0b01007387 */ /* 0x0003e80000100800 */
[----:B------:R1:W-:Y:S06]  /*21700*/  STL [R1+0x460], R2 ;  /* 0x0004600201007387 */ /* 0x0003ec0000100800 */
[----:B------:R-:W-:Y:S05]  /*21710*/  @P0 BRA `(.L_x_547) ;  /* 0x0000000400740947 */ /* 0x000fea0003800000 */
[----:B------:R-:W2:Y:S01]  /*21720*/  S2R R8, SR_CTAID.X ;  /* 0x0000000000087919 */ /* 0x000ea20000002500 */
[----:B------:R-:W-:Y:S01]  /*21730*/  ULDC.64 UR16, c[0x0][0x628] ;  /* 0x00018a0000107ab9 */ /* 0x000fe20000000a00 */
[----:B------:R-:W3:Y:S01]  /*21740*/  LDC R9, c[0x0][0x144] ;  /* 0x00005100ff097b82 */ /* 0x000ee20000000800 */
[----:B------:R-:W-:Y:S01]  /*21750*/  ULDC UR6, c[0x0][0x150] ;  /* 0x0000540000067ab9 */ /* 0x000fe20000000800 */
[----:B------:R-:W4:Y:S01]  /*21760*/  S2R R12, SR_CTAID.Y ;  /* 0x00000000000c7919 */ /* 0x000f220000002600 */
[----:B------:R-:W-:Y:S01]  /*21770*/  ISETP.NE.U32.AND P0, PT, RZ, UR16, PT ;  /* 0x00000010ff007c0c */ /* 0x000fe2000bf05070 */
[----:B------:R-:W-:Y:S01]  /*21780*/  ULDC UR18, c[0x0][0x630] ;  /* 0x00018c0000127ab9 */ /* 0x000fe20000000800 */
[----:B------:R-:W-:Y:S02]  /*21790*/  R2UR UR14, R11 ;  /* 0x000000000b0e72ca */ /* 0x000fe400000e0000 */
[----:B------:R-:W-:Y:S01]  /*217a0*/  ISETP.NE.AND.EX P0, PT, RZ, UR17, PT, P0 ;  /* 0x00000011ff007c0c */ /* 0x000fe2000bf05300 */
[----:B0-----:R-:W0:Y:S01]  /*217b0*/  LDC.64 R6, c[0x0][0x620] ;  /* 0x00018800ff067b82 */ /* 0x001e220000000a00 */
[----:B------:R-:W-:-:S02]  /*217c0*/  R2UR UR15, R13 ;  /* 0x000000000d0f72ca */ /* 0x000fc400000e0000 */
[----:B--2---:R-:W-:-:S05]  /*217d0*/  I2FP.F32.U32 R0, R8 ;  /* 0x0000000800007245 */ /* 0x004fca0000201000 */
[----:B------:R-:W-:-:S06]  /*217e0*/  FMUL R0, R0, UR6 ;  /* 0x0000000600007c20 */ /* 0x000fcc0008400000 */
[----:B------:R-:W2:Y:S01]  /*217f0*/  F2I.U32.TRUNC.NTZ R0, R0 ;  /* 0x0000000000007305 */ /* 0x000ea2000020f000 */
[----:B----4-:R-:W-:Y:S05]  /*21800*/  @!P0 BRA `(.L_x_548) ;  /* 0x0000000000308947 */ /* 0x010fea0003800000 */
        /* <DEDUP_REMOVED lines=12> */
.L_x_548:
[----:B------:R-:W-:Y:S01]  /*218d0*/  USHF.R.U64 UR10, UR14, UR18, UR15 ;  /* 0x000000120e0a7299 */ /* 0x000fe2000800120f */
[----:B------:R-:W4:Y:S01]  /*218e0*/  LDC.64 R22, c[0x0][0x640] ;  /* 0x00019000ff167b82 */ /* 0x000f220000000a00 */
[----:B------:R-:W-:Y:S01]  /*218f0*/  USHF.R.U32.HI UR6, URZ, UR18, UR15 ;  /* 0x000000123f067299 */ /* 0x000fe2000801160f */
[----:B--2---:R-:W-:Y:S02]  /*21900*/  IMAD.MOV R10, RZ, RZ, -R0 ;  /* 0x000000ffff0a7224 */ /* 0x004fe400078e0a00 */
[----:B-1----:R-:W-:Y:S01]  /*21910*/  IMAD.MOV.U32 R2, RZ, RZ, R11 ;  /* 0x000000ffff027224 */ /* 0x002fe200078e000b */
[----:B------:R-:W-:Y:S01]  /*21920*/  IADD3 R5, P0, RZ, -UR10, RZ ;  /* 0x8000000aff057c10 */ /* 0x000fe2000ff1e0ff */
[----:B---3--:R-:W-:Y:S02]  /*21930*/  IMAD R18, R9, R10, R8 ;  /* 0x0000000a09127224 */ /* 0x008fe400078e0208 */
[----:B------:R-:W1:Y:S02]  /*21940*/  LDC R4, c[0x0][0x618] ;  /* 0x00018600ff047b82 */ /* 0x000e640000000800 */
[----:B------:R-:W-:Y:S01]  /*21950*/  IMAD.X R3, RZ, RZ, ~UR6, P0 ;  /* 0x80000006ff037e24 */ /* 0x000fe200080e06ff */
[----:B------:R-:W-:-:S03]  /*21960*/  ULDC UR6, c[0x0][0x154] ;  /* 0x0000550000067ab9 */ /* 0x000fc60000000800 */
[-C--:B0-----:R-:W-:Y:S02]  /*21970*/  IMAD R0, R3, R6.reuse, RZ ;  /* 0x0000000603007224 */ /* 0x081fe400078e02ff */
[----:B------:R-:W0:Y:S01]  /*21980*/  LDC R14, c[0x0][0x608] ;  /* 0x00018200ff0e7b82 */ /* 0x000e220000000800 */
[----:B------:R-:W-:Y:S02]  /*21990*/  IMAD.MOV.U32 R3, RZ, RZ, R13 ;  /* 0x000000ffff037224 */ /* 0x000fe400078e000d */
[----:B------:R-:W-:-:S05]  /*219a0*/  IMAD.WIDE.U32 R2, R5, R6, R2 ;  /* 0x0000000605027225 */ /* 0x000fca00078e0002 */
[----:B------:R-:W2:Y:S01]  /*219b0*/  LDC R20, c[0x0][0x658] ;  /* 0x00019600ff147b82 */ /* 0x000ea20000000800 */
[----:B------:R-:W-:Y:S01]  /*219c0*/  IMAD R5, R5, R7, R0 ;  /* 0x0000000705057224 */ /* 0x000fe200078e0200 */
[----:B------:R-:W-:Y:S01]  /*219d0*/  I2FP.F32.U32 R0, R12 ;  /* 0x0000000c00007245 */ /* 0x000fe20000201000 */
[----:B------:R-:W-:Y:S01]  /*219e0*/  IMAD.MOV.U32 R7, RZ, RZ, 0x1 ;  /* 0x00000001ff077424 */ /* 0x000fe200078e00ff */
[----:B----4-:R-:W-:Y:S01]  /*219f0*/  ISETP.NE.U32.AND P0, PT, R22, RZ, PT ;  /* 0x000000ff1600720c */ /* 0x010fe20003f05070 */
[----:B------:R-:W-:Y:S02]  /*21a00*/  IMAD.IADD R3, R3, 0x1, R5 ;  /* 0x0000000103037824 */ /* 0x000fe400078e0205 */
[----:B------:R-:W-:Y:S01]  /*21a10*/  FMUL R0, R0, UR6 ;  /* 0x0000000600007c20 */ /* 0x000fe20008400000 */
[----:B------:R-:W3:Y:S01]  /*21a20*/  LDC R15, c[0x0][0x148] ;  /* 0x00005200ff0f7b82 */ /* 0x000ee20000000800 */
[----:B------:R-:W-:Y:S01]  /*21a30*/  ISETP.NE.AND.EX P0, PT, R23, RZ, PT, P0 ;  /* 0x000000ff1700720c */ /* 0x000fe20003f05300 */
[----:B------:R-:W-:Y:S01]  /*21a40*/  IMAD.MOV.U32 R5, RZ, RZ, -0x1 ;  /* 0xffffffffff057424 */ /* 0x000fe200078e00ff */
[-CC-:B-1----:R-:W-:Y:S01]  /*21a50*/  SHF.R.U64 R10, R2, R4.reuse, R3.reuse ;  /* 0x00000004020a7219 */ /* 0x182fe20000001203 */
[----:B------:R1:W4:Y:S01]  /*21a60*/  F2I.U32.TRUNC.NTZ R13, R0 ;  /* 0x00000000000d7305 */ /* 0x000322000020f000 */
[----:B------:R-:W-:-:S03]  /*21a70*/  SHF.R.U32.HI R3, RZ, R4, R3 ;  /* 0x00000004ff037219 */ /* 0x000fc60000011603 */
[----:B------:R-:W1:Y:S01]  /*21a80*/  LDC R16, c[0x0][0x600] ;  /* 0x00018000ff107b82 */ /* 0x000e620000000800 */
[-CC-:B0-----:R-:W-:Y:S02]  /*21a90*/  SHF.R.U64 R8, R10, R14.reuse, R3.reuse ;  /* 0x0000000e0a087219 */ /* 0x181fe40000001203 */
[----:B------:R-:W-:-:S05]  /*21aa0*/  SHF.R.U32.HI R3, RZ, R14, R3 ;  /* 0x0000000eff037219 */ /* 0x000fca0000011603 */
[----:B------:R-:W0:Y:S01]  /*21ab0*/  LDC R17, c[0x0][0x648] ;  /* 0x00019200ff117b82 */ /* 0x000e220000000800 */
[-CC-:B--2---:R-:W-:Y:S02]  /*21ac0*/  SHF.R.U64 R11, R8, R20.reuse, R3.reuse ;  /* 0x00000014080b7219 */ /* 0x184fe40000001203 */
[-C--:B------:R-:W-:Y:S02]  /*21ad0*/  SHF.L.U32 R5, R5, R20.reuse, RZ ;  /* 0x0000001405057219 */ /* 0x080fe400000006ff */
[-C--:B------:R-:W-:Y:S01]  /*21ae0*/  SHF.R.U32.HI R3, RZ, R20.reuse, R3 ;  /* 0x00000014ff037219 */ /* 0x080fe20000011603 */
[----:B------:R-:W-:Y:S01]  /*21af0*/  IMAD.MOV.U32 R2, RZ, RZ, R11 ;  /* 0x000000ffff027224 */ /* 0x000fe200078e000b */
[----:B------:R-:W-:Y:S01]  /*21b00*/  SHF.L.U32 R20, R7, R20, RZ ;  /* 0x0000001407147219 */ /* 0x000fe200000006ff */
[----:B------:R-:W2:Y:S01]  /*21b10*/  LDC R19, c[0x0][0x638] ;  /* 0x00018e00ff137b82 */ /* 0x000ea20000000800 */
[----:B------:R-:W-:-:S07]  /*21b20*/  LOP3.LUT R39, RZ, R5, RZ, 0x33, !PT ;  /* 0x00000005ff277212 */ /* 0x000fce00078e33ff */
[----:B------:R-:W0:Y:S01]  /*21b30*/  LDC R21, c[0x0][0x610] ;  /* 0x00018400ff157b82 */ /* 0x000e220000000800 */
[----:B----4-:R-:W-:Y:S05]  /*21b40*/  @!P0 BRA `(.L_x_549) ;  /* 0x0000000000288947 */ /* 0x010fea0003800000 */
[----:B-1----:R-:W1:Y:S02]  /*21b50*/  LDC R0, c[0x0][0x64c] ;  /* 0x00019300ff007b82 */ /* 0x002e640000000800 */
[----:B-1----:R-:W-:-:S05]  /*21b60*/  IADD3 R7, P0, R11, R0, RZ ;  /* 0x000000000b077210 */ /* 0x002fca0007f1e0ff */
        /* <DEDUP_REMOVED lines=8> */
.L_x_549:
[----:B01----:R-:W-:Y:S01]  /*21bf0*/  SHF.R.U64 R0, R2, R17, R3 ;  /* 0x0000001102007219 */ /* 0x003fe20000001203 */
[----:B------:R-:W-:Y:S01]  /*21c00*/  VIADD R3, R16, 0xffffffff ;  /* 0xffffffff10037836 */ /* 0x000fe20000000000 */
[----:B------:R-:W-:Y:S01]  /*21c10*/  LOP3.LUT R39, R8, R39, RZ, 0xc0, !PT ;  /* 0x0000002708277212 */ /* 0x000fe200078ec0ff */
[----:B------:R-:W-:Y:S02]  /*21c20*/  IMAD.MOV R13, RZ, RZ, -R13 ;  /* 0x000000ffff0d7224 */ /* 0x000fe400078e0a0d */
[----:B------:R-:W-:Y:S01]  /*21c30*/  IMAD.MOV R2, RZ, RZ, -R0 ;  /* 0x000000ffff027224 */ /* 0x000fe200078e0a00 */
[----:B------:R-:W-:Y:S01]  /*21c40*/  LOP3.LUT R3, R10, R3, RZ, 0xc0, !PT ;  /* 0x000000030a037212 */ /* 0x000fe200078ec0ff */
[----:B------:R-:W-:Y:S02]  /*21c50*/  IMAD R39, R20, R0, R39 ;  /* 0x0000000014277224 */ /* 0x000fe400078e0227 */
[----:B---3--:R-:W-:Y:S02]  /*21c60*/  @P4 IMAD R18, R15, R13, R12 ;  /* 0x0000000d0f124224 */ /* 0x008fe400078e020c */
[----:B--2---:R-:W-:-:S02]  /*21c70*/  IMAD R0, R2, R19, R11 ;  /* 0x0000001302007224 */ /* 0x004fc400078e020b */
[----:B------:R-:W-:Y:S02]  /*21c80*/  IMAD R39, R39, R21, R18 ;  /* 0x0000001527277224 */ /* 0x000fe400078e0212 */
[----:B------:R-:W-:Y:S02]  /*21c90*/  IMAD R2, R0, R16, R3 ;  /* 0x0000001000027224 */ /* 0x000fe400078e0203 */
[----:B------:R-:W-:-:S03]  /*21ca0*/  IMAD.MOV.U32 R4, RZ, RZ, 0x1 ;  /* 0x00000001ff047424 */ /* 0x000fc600078e00ff */
[----:B------:R-:W-:Y:S02]  /*21cb0*/  SEL R3, R2, R39, !P4 ;  /* 0x0000002702037207 */ /* 0x000fe40006000000 */
[----:B------:R-:W-:Y:S02]  /*21cc0*/  PRMT R0, R4, 0x7610, R0 ;  /* 0x0000761004007816 */ /* 0x000fe40000000000 */
[----:B------:R-:W-:Y:S01]  /*21cd0*/  SEL R39, R39, R2, !P4 ;  /* 0x0000000227277207 */ /* 0x000fe20006000000 */
[----:B------:R2:W-:Y:S06]  /*21ce0*/  STL [R1+0x460], R3 ;  /* 0x0004600301007387 */ /* 0x0005ec0000100800 */
.L_x_547:
[----:B------:R3:W-:Y:S01]  /*21cf0*/  STL [R1+0x464], R39 ;  /* 0x0004642701007387 */ /* 0x0007e20000100800 */
[----:B------:R-:W-:-:S13]  /*21d00*/  LOP3.LUT P0, RZ, R0, 0xff, RZ, 0xc0, !PT ;  /* 0x000000ff00ff7812 */ /* 0x000fda000780c0ff */
[----:B---3--:R-:W-:Y:S05]  /*21d10*/  @P0 BRA `(.L_x_550) ;  /* 0xfffffdf400200947 */ /* 0x008fea000383ffff */
[----:B------:R-:W-:Y:S05]  /*21d20*/  EXIT ;  /* 0x000000000000794d */ /* 0x000fea0003800000 */
.L_x_4:
[----:B------:R-:W2:Y:S01]  /*21d30*/  LDL R18, [R1+0x45c] ;  /* 0x00045c0001127983 */ /* 0x000ea20000100800 */
[----:B------:R-:W-:-:S03]  /*21d40*/  ULDC.64 UR4, c[0x0][0x650] ;  /* 0x0001940000047ab9 */ /* 0x000fc60000000a00 */
[----:B------:R-:W3:Y:S01]  /*21d50*/  LDL R19, [R1+0x458] ;  /* 0x0004580001137983 */ /* 0x000ee20000100800 */
[----:B------:R-:W-:Y:S01]  /*21d60*/  PRMT R0, RZ, 0x7610, R0 ;  /* 0x00007610ff007816 */ /* 0x000fe20000000000 */
[----:B------:R-:W-:Y:S02]  /*21d70*/  IMAD.MOV.U32 R5, RZ, RZ, -0x1 ;  /* 0xffffffffff057424 */ /* 0x000fe400078e00ff */
[----:B------:R-:W-:Y:S02]  /*21d80*/  IMAD.MOV.U32 R4, RZ, RZ, -0x1 ;  /* 0xffffffffff047424 */ /* 0x000fe400078e00ff */
[----:B------:R-:W-:Y:S01]  /*21d90*/  IMAD.MOV.U32 R10, RZ, RZ, -0x1 ;  /* 0xffffffffff0a7424 */ /* 0x000fe200078e00ff */
[----:B--2---:R-:W-:-:S04]  /*21da0*/  ISETP.GE.U32.AND P0, PT, R18, UR4, PT ;  /* 0x0000000412007c0c */ /* 0x004fc8000bf06070 */
[----:B---3--:R-:W-:-:S13]  /*21db0*/  ISETP.GE.U32.AND.EX P0, PT, R19, UR5, PT, P0 ;  /* 0x0000000513007c0c */ /* 0x008fda000bf06100 */
[----:B------:R-:W-:Y:S05]  /*21dc0*/  @P0 BRA `(.L_x_551) ;  /* 0x0000000400600947 */ /* 0x000fea0003800000 */
[----:B------:R-:W0:Y:S01]  /*21dd0*/  LDC.64 R12, c[0x0][0x628] ;  /* 0x00018a00ff0c7b82 */ /* 0x000e220000000a00 */
[----:B------:R-:W-:Y:S02]  /*21de0*/  IMAD.MOV.U32 R8, RZ, RZ, R18 ;  /* 0x000000ffff087224 */ /* 0x000fe400078e0012 */
[----:B------:R-:W-:-:S05]  /*21df0*/  IMAD.MOV.U32 R9, RZ, RZ, R19 ;  /* 0x000000ffff097224 */ /* 0x000fca00078e0013 */
[----:B------:R-:W1:Y:S08]  /*21e00*/  LDC R14, c[0x0][0x630] ;  /* 0x00018c00ff0e7b82 */ /* 0x000e700000000800 */
[----:B------:R-:W2:Y:S01]  /*21e10*/  LDC.64 R16, c[0x0][0x620] ;  /* 0x00018800ff107b82 */ /* 0x000ea20000000a00 */
[----:B0-----:R-:W-:-:S04]  /*21e20*/  ISETP.NE.U32.AND P0, PT, R12, RZ, PT ;  /* 0x000000ff0c00720c */ /* 0x001fc80003f05070 */
[----:B------:R-:W-:-:S13]  /*21e30*/  ISETP.NE.AND.EX P0, PT, R13, RZ, PT, P0 ;  /* 0x000000ff0d00720c */ /* 0x000fda0003f05300 */
[----:B-12---:R-:W-:Y:S05]  /*21e40*/  @!P0 BRA `(.L_x_552) ;  /* 0x0000000000288947 */ /* 0x006fea0003800000 */
[----:B------:R-:W0:Y:S02]  /*21e50*/  LDC R0, c[0x0][0x634] ;  /* 0x00018d00ff007b82 */ /* 0x000e240000000800 */
[----:B0-----:R-:W-:-:S05]  /*21e60*/  IADD3 R9, P0, R18, R0, RZ ;  /* 0x0000000012097210 */ /* 0x001fca0007f1e0ff */
        /* <DEDUP_REMOVED lines=8> */
.L_x_552:
[-CC-:B------:R-:W-:Y:S01]  /*21ef0*/  SHF.R.U64 R10, R8, R14.reuse, R9.reuse ;  /* 0x0000000e080a7219 */ /* 0x180fe20000001209 */
[----:B------:R-:W0:Y:S01]  /*21f00*/  LDC R6, c[0x0][0x618] ;  /* 0x00018600ff067b82 */ /* 0x000e220000000800 */
[----:B------:R-:W-:Y:S01]  /*21f10*/  SHF.R.U32.HI R0, RZ, R14, R9 ;  /* 0x0000000eff007219 */ /* 0x000fe20000011609 */
[----:B------:R-:W-:Y:S01]  /*21f20*/  ULDC UR4, c[0x0][0x150] ;  /* 0x0000540000047ab9 */ /* 0x000fe20000000800 */
[----:B------:R-:W-:Y:S01]  /*21f30*/  IADD3 R3, P0, RZ, -R10, RZ ;  /* 0x8000000aff037210 */ /* 0x000fe20007f1e0ff */
[----:B------:R-:W-:Y:S01]  /*21f40*/  IMAD.MOV.U32 R4, RZ, RZ, R18 ;  /* 0x000000ffff047224 */ /* 0x000fe200078e0012 */
[----:B------:R-:W-:Y:S01]  /*21f50*/  I2FP.F32.U32 R8, R2 ;  /* 0x0000000200087245 */ /* 0x000fe20000201000 */
[----:B------:R-:W-:Y:S02]  /*21f60*/  IMAD.MOV.U32 R5, RZ, RZ, R19 ;  /* 0x000000ffff057224 */ /* 0x000fe400078e0013 */
[----:B------:R-:W1:Y:S01]  /*21f70*/  LDC.64 R20, c[0x0][0x640] ;  /* 0x00019000ff147b82 */ /* 0x000e620000000a00 */
[----:B------:R-:W-:-:S02]  /*21f80*/  IMAD.X R7, RZ, RZ, ~R0, P0 ;  /* 0x000000ffff077224 */ /* 0x000fc400000e0e00 */
[----:B------:R-:W-:Y:S01]  /*21f90*/  FMUL R9, R8, UR4 ;  /* 0x0000000408097c20 */ /* 0x000fe20008400000 */
[----:B------:R-:W-:Y:S01]  /*21fa0*/  IMAD.WIDE.U32 R4, R3, R16, R4 ;  /* 0x0000001003047225 */ /* 0x000fe200078e0004 */
[----:B------:R-:W-:-:S03]  /*21fb0*/  ULDC UR4, c[0x0][0x154] ;  /* 0x0000550000047ab9 */ /* 0x000fc60000000800 */
[----:B------:R-:W-:Y:S01]  /*21fc0*/  IMAD R0, R7, R16, RZ ;  /* 0x0000001007007224 */ /* 0x000fe200078e02ff */
[----:B------:R-:W2:Y:S01]  /*21fd0*/  LDC R13, c[0x0][0x144] ;  /* 0x00005100ff0d7b82 */ /* 0x000ea20000000800 */
[----:B------:R-:W3:Y:S02]  /*21fe0*/  F2I.U32.TRUNC.NTZ R9, R9 ;  /* 0x0000000900097305 */ /* 0x000ee4000020f000 */
[----:B------:R-:W-:-:S04]  /*21ff0*/  IMAD R3, R3, R17, R0 ;  /* 0x0000001103037224 */ /* 0x000fc800078e0200 */
[----:B------:R-:W-:Y:S01]  /*22000*/  IMAD.IADD R3, R5, 0x1, R3 ;  /* 0x0000000105037824 */ /* 0x000fe200078e0203 */
[----:B------:R-:W4:Y:S04]  /*22010*/  LDC R12, c[0x0][0x608] ;  /* 0x00018200ff0c7b82 */ /* 0x000f280000000800 */
[-C--:B0-----:R-:W-:Y:S02]  /*22020*/  SHF.R.U64 R8, R4, R6.reuse, R3 ;  /* 0x0000000604087219 */ /* 0x081fe40000001203 */
[----:B------:R-:W-:Y:S02]  /*22030*/  I2FP.F32.U32 R4, R11 ;  /* 0x0000000b00047245 */ /* 0x000fe40000201000 */
[----:B------:R-:W0:Y:S01]  /*22040*/  LDC R7, c[0x0][0x658] ;  /* 0x00019600ff077b82 */ /* 0x000e220000000800 */
[----:B-1----:R-:W-:Y:S01]  /*22050*/  ISETP.NE.U32.AND P0, PT, R20, RZ, PT ;  /* 0x000000ff1400720c */ /* 0x002fe20003f05070 */
[----:B---3--:R-:W-:Y:S01]  /*22060*/  IMAD.MOV R0, RZ, RZ, -R9 ;  /* 0x000000ffff007224 */ /* 0x008fe200078e0a09 */
[----:B------:R-:W-:Y:S01]  /*22070*/  SHF.R.U32.HI R3, RZ, R6, R3 ;  /* 0x00000006ff037219 */ /* 0x000fe20000011603 */
[----:B------:R-:W-:Y:S01]  /*22080*/  FMUL R4, R4, UR4 ;  /* 0x0000000404047c20 */ /* 0x000fe20008400000 */
[----:B------:R-:W-:Y:S01]  /*22090*/  ISETP.NE.AND.EX P0, PT, R21, RZ, PT, P0 ;  /* 0x000000ff1500720c */ /* 0x000fe20003f05300 */
[----:B------:R-:W-:-:S02]  /*220a0*/  IMAD.MOV.U32 R6, RZ, RZ, -0x1 ;  /* 0xffffffffff067424 */ /* 0x000fc400078e00ff */
[----:B------:R-:W1:Y:S01]  /*220b0*/  LDC R14, c[0x0][0x148] ;  /* 0x00005200ff0e7b82 */ /* 0x000e620000000800 */
[----:B--2---:R-:W-:Y:S02]  /*220c0*/  IMAD R18, R13, R0, R2 ;  /* 0x000000000d127224 */ /* 0x004fe400078e0202 */
[----:B------:R-:W-:-:S05]  /*220d0*/  IMAD.MOV.U32 R2, RZ, RZ, 0x1 ;  /* 0x00000001ff027424 */ /* 0x000fca00078e00ff */
[----:B------:R-:W2:Y:S01]  /*220e0*/  LDC R16, c[0x0][0x600] ;  /* 0x00018000ff107b82 */ /* 0x000ea20000000800 */
[-CC-:B----4-:R-:W-:Y:S02]  /*220f0*/  SHF.R.U64 R13, R8, R12.reuse, R3.reuse ;  /* 0x0000000c080d7219 */ /* 0x190fe40000001203 */
[----:B------:R-:W-:Y:S02]  /*22100*/  SHF.R.U32.HI R0, RZ, R12, R3 ;  /* 0x0000000cff007219 */ /* 0x000fe40000011603 */
[----:B------:R3:W4:Y:S03]  /*22110*/  F2I.U32.TRUNC.NTZ R12, R4 ;  /* 0x00000004000c7305 */ /* 0x000726000020f000 */
[----:B------:R-:W1:Y:S01]  /*22120*/  LDC R17, c[0x0][0x648] ;  /* 0x00019200ff117b82 */ /* 0x000e620000000800 */
[-C--:B0-----:R-:W-:Y:S02]  /*22130*/  SHF.R.U64 R15, R13, R7.reuse, R0 ;  /* 0x000000070d0f7219 */ /* 0x081fe40000001200 */
[----:B------:R-:W-:-:S02]  /*22140*/  SHF.L.U32 R6, R6, R7, RZ ;  /* 0x0000000706067219 */ /* 0x000fc400000006ff */
[-C--:B------:R-:W-:Y:S01]  /*22150*/  SHF.L.U32 R22, R2, R7.reuse, RZ ;  /* 0x0000000702167219 */ /* 0x080fe200000006ff */
[----:B------:R-:W-:Y:S01]  /*22160*/  IMAD.MOV.U32 R2, RZ, RZ, R15 ;  /* 0x000000ffff027224 */ /* 0x000fe200078e000f */
[----:B------:R-:W-:Y:S01]  /*22170*/  SHF.R.U32.HI R3, RZ, R7, R0 ;  /* 0x00000007ff037219 */ /* 0x000fe20000011600 */
[----:B------:R-:W0:Y:S01]  /*22180*/  LDC R19, c[0x0][0x638] ;  /* 0x00018e00ff137b82 */ /* 0x000e220000000800 */
[----:B------:R-:W-:-:S07]  /*22190*/  LOP3.LUT R24, RZ, R6, RZ, 0x33, !PT ;  /* 0x00000006ff187212 */ /* 0x000fce00078e33ff */
        /* <DEDUP_REMOVED lines=12> */
.L_x_553:
[----:B-1----:R-:W-:Y:S01]  /*22260*/  SHF.R.U64 R3, R2, R17, R3 ;  /* 0x0000001102037219 */ /* 0x002fe20000001203 */
[----:B--2---:R-:W-:Y:S01]  /*22270*/  VIADD R7, R16, 0xffffffff ;  /* 0xffffffff10077836 */ /* 0x004fe20000000000 */
[----:B------:R-:W-:Y:S01]  /*22280*/  LOP3.LUT R0, R13, R24, RZ, 0xc0, !PT ;  /* 0x000000180d007212 */ /* 0x000fe200078ec0ff */
[----:B------:R-:W-:Y:S02]  /*22290*/  IMAD.MOV R12, RZ, RZ, -R12 ;  /* 0x000000ffff0c7224 */ /* 0x000fe400078e0a0c */
[----:B------:R-:W-:Y:S02]  /*222a0*/  IMAD.MOV R2, RZ, RZ, -R3 ;  /* 0x000000ffff027224 */ /* 0x000fe400078e0a03 */
[----:B------:R-:W-:Y:S01]  /*222b0*/  IMAD R5, R22, R3, R0 ;  /* 0x0000000316057224 */ /* 0x000fe200078e0200 */
[----:B------:R-:W-:Y:S01]  /*222c0*/  LOP3.LUT R3, R8, R7, RZ, 0xc0, !PT ;  /* 0x0000000708037212 */ /* 0x000fe200078ec0ff */
[----:B------:R-:W-:Y:S02]  /*222d0*/  @P4 IMAD R18, R14, R12, R11 ;  /* 0x0000000c0e124224 */ /* 0x000fe400078e020b */
[----:B0-----:R-:W-:-:S02]  /*222e0*/  IMAD R0, R2, R19, R15 ;  /* 0x0000001302007224 */ /* 0x001fc400078e020f */
[----:B------:R-:W-:Y:S02]  /*222f0*/  IMAD.MOV.U32 R4, RZ, RZ, 0x1 ;  /* 0x00000001ff047424 */ /* 0x000fe400078e00ff */
[----:B------:R-:W-:Y:S02]  /*22300*/  IMAD R5, R5, R23, R18 ;  /* 0x0000001705057224 */ /* 0x000fe400078e0212 */
[----:B------:R-:W-:Y:S01]  /*22310*/  IMAD R2, R0, R16, R3 ;  /* 0x0000001000027224 */ /* 0x000fe200078e0203 */
[----:B------:R-:W-:-:S04]  /*22320*/  PRMT R0, R4, 0x7610, R0 ;  /* 0x0000761004007816 */ /* 0x000fc80000000000 */
[----:B------:R-:W-:Y:S02]  /*22330*/  SEL R4, R2, R5, !P4 ;  /* 0x0000000502047207 */ /* 0x000fe40006000000 */
[----:B------:R-:W-:-:S07]  /*22340*/  SEL R5, R5, R2, !P4 ;  /* 0x0000000205057207 */ /* 0x000fce0006000000 */
.L_x_551:
[----:B------:R-:W-:-:S08]  /*22350*/  NOP ;  /* 0x0000000000007918 */ /* 0x000fd00000000000 */
[----:B------:R-:W0:-:S00]  /*22360*/  USETMAXREG.DEALLOC.CTAPOOL 0x18 ;  /* 0x00000018000079c8 */ /* 0x000e0000080e0500 */
[----:B------:R-:W-:-:S13]  /*22370*/  ISETP.NE.AND P0, PT, RZ, UR8, PT ;  /* 0x00000008ff007c0c */ /* 0x000fda000bf05270 */
[----:B------:R-:W-:Y:S05]  /*22380*/  @P0 EXIT ;  /* 0x000000000000094d */ /* 0x000fea0003800000 */
[----:B0-----:R-:W-:Y:S01]  /*22390*/  LOP3.LUT P0, RZ, R0, 0xff, RZ, 0xc0, !PT ;  /* 0x000000ff00ff7812 */ /* 0x001fe2000780c0ff */
[----:B------:R-:W-:Y:S02]  /*223a0*/  IMAD.MOV.U32 R6, RZ, RZ, 0x1 ;  /* 0x00000001ff067424 */ /* 0x000fe400078e00ff */
[----:B------:R-:W-:-:S10]  /*223b0*/  IMAD.MOV.U32 R7, RZ, RZ, RZ ;  /* 0x000000ffff077224 */ /* 0x000fd400078e00ff */
[----:B------:R-:W-:Y:S05]  /*223c0*/  @!P0 BRA `(.L_x_554) ;  /* 0x0000000c00448947 */ /* 0x000fea0003800000 */
[----:B------:R-:W0:Y:S01]  /*223d0*/  LDC R0, c[0x0][0x28c] ;  /* 0x0000a300ff007b82 */ /* 0x000e220000000800 */
[----:B------:R-:W1:Y:S01]  /*223e0*/  S2R R2, SR_TID.X ;  /* 0x0000000000027919 */ /* 0x000e620000002100 */
[----:B------:R-:W-:Y:S01]  /*223f0*/  ULDC UR5, c[0x0][0x658] ;  /* 0x0001960000057ab9 */ /* 0x000fe20000000800 */
[----:B------:R-:W-:Y:S01]  /*22400*/  UMOV UR7, 0xffffffff ;  /* 0xffffffff00077882 */ /* 0x000fe20000000000 */
[----:B------:R-:W-:Y:S01]  /*22410*/  ULDC UR6, c[0x0][0xc] ;  /* 0x0000030000067ab9 */ /* 0x000fe20000000800 */
[----:B------:R-:W-:Y:S01]  /*22420*/  USHF.L.U32 UR8, UR7, UR5, URZ ;  /* 0x0000000507087299 */ /* 0x000fe2000800063f */
[----:B------:R-:W-:Y:S01]  /*22430*/  BSSY B0, `(.L_x_554) ;  /* 0x00000ca000007945 */ /* 0x000fe20003800000 */
[----:B------:R-:W-:Y:S01]  /*22440*/  UMOV UR9, 0x1 ;  /* 0x0000000100097882 */ /* 0x000fe20000000000 */
[----:B------:R-:W-:Y:S01]  /*22450*/  ULDC UR7, c[0x0][0x10] ;  /* 0x0000040000077ab9 */ /* 0x000fe20000000800 */
[----:B------:R-:W-:Y:S01]  /*22460*/  USHF.L.U32 UR18, UR9, UR5, URZ ;  /* 0x0000000509127299 */ /* 0x000fe2000800063f */
[----:B------:R-:W-:Y:S01]  /*22470*/  IMAD.MOV.U32 R9, RZ, RZ, 0x1 ;  /* 0x00000001ff097424 */ /* 0x000fe200078e00ff */
[----:B------:R-:W-:Y:S01]  /*22480*/  UIMAD.WIDE.U32 UR6, UR6, UR7, URZ ;  /* 0x00000007060672a5 */ /* 0x000fe2000f8e003f */
[----:B------:R-:W-:Y:S01]  /*22490*/  IMAD.MOV.U32 R6, RZ, RZ, 0x1 ;  /* 0x00000001ff067424 */ /* 0x000fe200078e00ff */
[----:B------:R-:W-:Y:S01]  /*224a0*/  ULDC UR5, c[0x0][0x14] ;  /* 0x0000050000057ab9 */ /* 0x000fe20000000800 */
[----:B------:R-:W-:Y:S01]  /*224b0*/  IMAD.MOV.U32 R7, RZ, RZ, RZ ;  /* 0x000000ffff077224 */ /* 0x000fe200078e00ff */
[----:B------:R-:W-:-:S02]  /*224c0*/  UIMAD.WIDE.U32 UR20, UR6, UR5, URZ ;  /* 0x00000005061472a5 */ /* 0x000fc4000f8e003f */
[----:B------:R-:W-:Y:S01]  /*224d0*/  UIMAD UR16, UR7, UR5, URZ ;  /* 0x00000005071072a4 */ /* 0x000fe2000f8e023f */
[----:B------:R-:W-:Y:S01]  /*224e0*/  ULDC UR4, c[0x0][0x600] ;  /* 0x0001800000047ab9 */ /* 0x000fe20000000800 */
[----:B------:R-:W-:Y:S02]  /*224f0*/  ULOP3.LUT UR24, UR13, 0x2, URZ, 0xfc, !UPT ;  /* 0x000000020d187892 */ /* 0x000fe4000f8efc3f */
[----:B------:R-:W-:Y:S01]  /*22500*/  UIADD3 UR4, UR4, -0x1, URZ ;  /* 0xffffffff04047890 */ /* 0x000fe2000fffe03f */
[----:B0-----:R-:W-:Y:S01]  /*22510*/  VIADD R0, R0, 0x1f ;  /* 0x0000001f00007836 */ /* 0x001fe20000000000 */
[----:B------:R-:W-:Y:S02]  /*22520*/  ULOP3.LUT UR17, URZ, UR8, URZ, 0x33, !UPT ;  /* 0x000000083f117292 */ /* 0x000fe4000f8e333f */
[----:B------:R-:W-:Y:S02]  /*22530*/  UIADD3 UR16, UR21, UR16, URZ ;  /* 0x0000001015107290 */ /* 0x000fe4000fffe03f */
[----:B------:R-:W-:Y:S01]  /*22540*/  SHF.R.S32.HI R3, RZ, 0x1f, R0 ;  /* 0x0000001fff037819 */ /* 0x000fe20000011400 */
[----:B------:R-:W-:-:S03]  /*22550*/  ULDC.64 UR22, c[0x0][0x198] ;  /* 0x0000660000167ab9 */ /* 0x000fc60000000a00 */
[----:B------:R-:W-:Y:S02]  /*22560*/  LEA.HI R0, R3, R0, RZ, 0x5 ;  /* 0x0000000003007211 */ /* 0x000fe400078f28ff */
[C---:B-1----:R-:W-:Y:S02]  /*22570*/  LOP3.LUT P2, RZ, R2.reuse, 0x7f, RZ, 0xc0, !PT ;  /* 0x0000007f02ff7812 */ /* 0x042fe4000784c0ff */
[----:B------:R-:W-:Y:S02]  /*22580*/  SHF.R.S32.HI R0, RZ, 0x5, R0 ;  /* 0x00000005ff007819 */ /* 0x000fe40000011400 */
[----:B------:R-:W-:-:S03]  /*22590*/  LOP3.LUT P0, RZ, R2, 0x1f, RZ, 0xc0, !PT ;  /* 0x0000001f02ff7812 */ /* 0x000fc6000780c0ff */
[----:B------:R-:W-:Y:S01]  /*225a0*/  VIADD R14, R0, 0x1 ;  /* 0x00000001000e7836 */ /* 0x000fe20000000000 */
[----:B------:R-:W-:-:S13]  /*225b0*/  PLOP3.LUT P0, PT, P0, P2, PT, 0x8a, 0x0 ;  /* 0x000000000000781c */ /* 0x000fda0000705172 */
.L_x_566:
[----:B------:R-:W-:-:S03]  /*225c0*/  UMOV UR5, 0xffffffff ;  /* 0xffffffff00057882 */ /* 0x000fc60000000000 */
[----:B------:R-:W-:Y:S05]  /*225d0*/  BRA.DIV UR5, `(.L_x_555) ;  /* 0x0000001605247947 */ /* 0x000fea000b800000 */
[----:B------:R-:W-:-:S13]  /*225e0*/  ELECT P1, URZ, PT ;  /* 0x00000000003f782f */ /* 0x000fda0003820000 */
.L_x_587:
[----:B------:R-:W0:Y:S01]  /*225f0*/  LDC R2, c[0x0][0x28c] ;  /* 0x0000a300ff027b82 */ /* 0x000e220000000800 */
[----:B------:R-:W-:Y:S01]  /*22600*/  BSSY B1, `(.L_x_556) ;  /* 0x0000035000017945 */ /* 0x000fe20003800000 */
[----:B0-----:R-:W-:-:S13]  /*22610*/  ISETP.LT.OR P1, PT, R2, 0x1, !P1 ;  /* 0x000000010200780c */ /* 0x001fda0004f21670 */
[----:B------:R-:W-:Y:S05]  /*22620*/  @P1 BRA `(.L_x_557) ;  /* 0x0000000000c81947 */ /* 0x000fea0003800000 */
[----:B------:R-:W-:Y:S02]  /*22630*/  IMAD.SHL.U32 R4, R4, 0x100, RZ ;  /* 0x0000010004047824 */ /* 0x000fe400078e00ff */
[----:B------:R-:W-:Y:S02]  /*22640*/  IMAD.SHL.U32 R5, R5, 0x100, RZ ;  /* 0x0000010005057824 */ /* 0x000fe400078e00ff */
[----:B------:R-:W-:Y:S02]  /*22650*/  IMAD.MOV.U32 R13, RZ, RZ, RZ ;  /* 0x000000ffff0d7224 */ /* 0x000fe400078e00ff */
[----:B------:R-:W-:Y:S02]  /*22660*/  IMAD.MOV.U32 R3, RZ, RZ, R14 ;  /* 0x000000ffff037224 */ /* 0x000fe400078e000e */
[----:B------:R-:W-:Y:S02]  /*22670*/  IMAD.MOV.U32 R2, RZ, RZ, R6 ;  /* 0x000000ffff027224 */ /* 0x000fe400078e0006 */
[----:B------:R-:W-:-:S07]  /*22680*/  IMAD.MOV.U32 R8, RZ, RZ, R7 ;  /* 0x000000ffff087224 */ /* 0x000fce00078e0007 */
.L_x_561:
[----:B------:R-:W0:Y:S01]  /*22690*/  S2R R12, SR_CgaCtaId ;  /* 0x00000000000c7919 */ /* 0x000e220000008800 */
[----:B------:R-:W-:-:S04]  /*226a0*/  MOV R11, 0x400 ;  /* 0x00000400000b7802 */ /* 0x000fc80000000f00 */
[----:B0-----:R-:W-:Y:S02]  /*226b0*/  LEA R15, R12, R11, 0x18 ;  /* 0x0000000b0c0f7211 */ /* 0x001fe400078ec0ff */
[----:B------:R-:W-:Y:S01]  /*226c0*/  SHF.L.U32 R11, R2, 0x1f, RZ ;  /* 0x0000001f020b7819 */ /* 0x000fe200000006ff */
[----:B------:R-:W0:Y:S02]  /*226d0*/  @!P2 LDC R12, c[0x0][0x500] ;  /* 0x00014000ff0cab82 */ /* 0x000e240000000800 */
[----:B------:R-:W-:-:S04]  /*226e0*/  IMAD R16, R8, 0x8, R15 ;  /* 0x0000000808107824 */ /* 0x000fc800078e020f */
[----:B------:R-:W1:Y:S02]  /*226f0*/  SYNCS.PHASECHK.TRANS64.TRYWAIT P1, [R16+URZ+0x70], R11 ;  /* 0x0000700b100075a7 */ /* 0x000e64000802017f */
[----:B-1----:R-:W-:Y:S05]  /*22700*/  @!P1 BRA `(.L_x_558) ;  /* 0x0000001000f89947 */ /* 0x002fea0003800000 */
.L_x_588:
[----:B------:R-:W-:Y:S01]  /*22710*/  UPRMT UR5, UR24, 0x9910, URZ ;  /* 0x0000991018057896 */ /* 0x000fe2000800003f */
[----:B0-----:R0:W-:Y:S03]  /*22720*/  @!P2 SYNCS.ARRIVE.TRANS64 RZ, [R16+URZ], R12 ;  /* 0x0000000c10ffa9a7 */ /* 0x0011e6000800003f */
[----:B------:R-:W-:-:S06]  /*22730*/  UISETP.NE.AND UP0, UPT, UR5, 0x2, UPT ;  /* 0x000000020500788c */ /* 0x000fcc000bf05270 */
[----:B------:R-:W-:-:S13]  /*22740*/  PLOP3.LUT P1, PT, PT, PT, UP0, 0x80, 0x0 ;  /* 0x000000000000781c */ /* 0x000fda0003f2f008 */
[----:B0-----:R-:W-:Y:S05]  /*22750*/  @P1 BRA `(.L_x_559) ;  /* 0x0000000000041947 */ /* 0x001fea0003800000 */
[----:B------:R-:W-:Y:S01]  /*22760*/  BPT.TRAP 0x1 ;  /* 0x000000040000795c */ /* 0x000fe20000300000 */
.L_x_559:
[----:B------:R-:W-:Y:S05]  /*22770*/  @P0 BRA `(.L_x_560) ;  /* 0x0000000000040947 */ /* 0x000fea0003800000 */
[----:B------:R-:W-:Y:S01]  /*22780*/  BPT.TRAP 0x1 ;  /* 0x000000040000795c */ /* 0x000fe20000300000 */
.L_x_560:
[----:B------:R-:W-:Y:S01]  /*22790*/  IMAD R15, R8, 0x2000, R15 ;  /* 0x00002000080f7824 */ /* 0x000fe200078e020f */
[----:B------:R-:W-:Y:S01]  /*227a0*/  R2UR UR9, R16 ;  /* 0x00000000100972ca */ /* 0x000fe200000e0000 */
[----:B------:R-:W-:Y:S01]  /*227b0*/  VIADD R3, R3, 0xffffffff ;  /* 0xffffffff03037836 */ /* 0x000fe20000000000 */
[----:B------:R-:W-:Y:S01]  /*227c0*/  UIADD3 UR6, UP0, UR22, 0xf0, URZ ;  /* 0x000000f016067890 */ /* 0x000fe2000ff1e03f */
[----:B------:R-:W-:Y:S01]  /*227d0*/  R2UR UR11, R5 ;  /* 0x00000000050b72ca */ /* 0x000fe200000e0000 */
[----:B------:R-:W-:Y:S01]  /*227e0*/  UIADD3 UR26, UP1, UR22, 0x1f0, URZ ;  /* 0x000001f0161a7890 */ /* 0x000fe2000ff3e03f */
[----:B------:R-:W-:Y:S01]  /*227f0*/  R2UR UR5, R15 ;  /* 0x000000000f0572ca */ /* 0x000fe200000e0000 */
[----:B------:R-:W-:Y:S01]  /*22800*/  UIADD3.X UR7, URZ, UR23, URZ, UP0, !UPT ;  /* 0x000000173f077290 */ /* 0x000fe200087fe43f */
[----:B------:R-:W-:Y:S01]  /*22810*/  R2UR UR10, R13 ;  /* 0x000000000d0a72ca */ /* 0x000fe200000e0000 */
[----:B------:R-:W-:Y:S01]  /*22820*/  VIADD R8, R8, 0x1 ;  /* 0x0000000108087836 */ /* 0x000fe20000000000 */
[----:B------:R-:W-:Y:S01]  /*22830*/  R2UR UR12, R10 ;  /* 0x000000000a0c72ca */ /* 0x000fe200000e0000 */
[----:B------:R-:W-:Y:S01]  /*22840*/  UIADD3.X UR27, URZ, UR23, URZ, UP1, !UPT ;  /* 0x000000173f1b7290 */ /* 0x000fe20008ffe43f */
[----:B------:R-:W-:Y:S01]  /*22850*/  R2UR UR19, R4 ;  /* 0x00000000041372ca */ /* 0x000fe200000e0000 */
[----:B------:R-:W-:Y:S01]  /*22860*/  UMOV UR14, 0x0 ;  /* 0x00000000000e7882 */ /* 0x000fe20000000000 */
[----:B------:R-:W-:Y:S01]  /*22870*/  ISETP.GT.AND P3, PT, R3, 0x1, PT ;  /* 0x000000010300780c */ /* 0x000fe20003f64270 */
[----:B------:R-:W-:Y:S01]  /*22880*/  UMOV UR15, 0x10000000 ;  /* 0x10000000000f7882 */ /* 0x000fe20000000000 */
[----:B------:R-:W-:Y:S01]  /*22890*/  ISETP.NE.AND P1, PT, R8, 0xe, PT ;  /* 0x0000000e0800780c */ /* 0x000fe20003f25270 */
[----:B------:R-:W-:-:S02]  /*228a0*/  VIADD R13, R13, 0x20 ;  /* 0x000000200d0d7836 */ /* 0x000fc40000000000 */
[----:B------:R-:W-:Y:S01]  /*228b0*/  UIADD3 UR8, UR5, 0x200, URZ ;  /* 0x0000020005087890 */ /* 0x000fe2000fffe03f */
[----:B-1----:R-:W-:Y:S01]  /*228c0*/  SEL R11, RZ, 0x1, P1 ;  /* 0x00000001ff0b7807 */ /* 0x002fe20000800000 */
[----:B------:R-:W-:Y:S01]  /*228d0*/  UIADD3 UR5, UR5, 0x1c200, URZ ;  /* 0x0001c20005057890 */ /* 0x000fe2000fffe03f */
[----:B------:R-:W-:Y:S02]  /*228e0*/  SEL R8, R8, RZ, P1 ;  /* 0x000000ff08087207 */ /* 0x000fe40000800000 */
[----:B------:R-:W-:-:S04]  /*228f0*/  LOP3.LUT R2, R2, R11, RZ, 0x3c, !PT ;  /* 0x0000000b02027212 */ /* 0x000fc800078e3cff */
[----:B------:R0:W-:Y:S02]  /*22900*/  UTMALDG.3D [UR8], [UR6], desc[UR14] ;  /* 0x00000e08060075b4 */ /* 0x0001e40008011000 */
[----:B0-----:R-:W-:Y:S01]  /*22910*/  UMOV UR8, UR5 ;  /* 0x0000000500087c82 */ /* 0x001fe20008000000 */
[----:B------:R-:W-:Y:S02]  /*22920*/  UMOV UR11, UR19 ;  /* 0x00000013000b7c82 */ /* 0x000fe40008000000 */
[----:B------:R0:W-:Y:S02]  /*22930*/  UTMALDG.3D [UR8], [UR26], desc[UR14] ;  /* 0x00000e081a0075b4 */ /* 0x0001e40008011000 */
[----:B0-----:R-:W-:Y:S05]  /*22940*/  @P3 BRA `(.L_x_561) ;  /* 0xfffffffc00503947 */ /* 0x001fea000383ffff */
.L_x_557:
[----:B------:R-:W-:Y:S05]  /*22950*/  BSYNC B1 ;  /* 0x0000000000017941 */ /* 0x000fea0003800000 */
.L_x_556:
[----:B------:R-:W2:Y:S01]  /*22960*/  LDL.LU R16, [R1+0x458] ;  /* 0x0004580001107983 */ /* 0x000ea20000300800 */
[----:B------:R-:W-:Y:S01]  /*22970*/  LOP3.LUT P1, RZ, R9, 0xff, RZ, 0xc0, !PT ;  /* 0x000000ff09ff7812 */ /* 0x000fe2000782c0ff */
[C---:B------:R-:W-:Y:S01]  /*22980*/  IMAD.IADD R4, R0.reuse, 0x1, R7 ;  /* 0x0000000100047824 */ /* 0x040fe200078e0207 */
[----:B------:R-:W-:Y:S01]  /*22990*/  ULDC.64 UR6, c[0x0][0x650] ;  /* 0x0001940000067ab9 */ /* 0x000fe20000000a00 */
[----:B------:R-:W3:Y:S01]  /*229a0*/  LDL.LU R15, [R1+0x45c] ;  /* 0x00045c00010f7983 */ /* 0x000ee20000300800 */
[----:B------:R-:W-:Y:S01]  /*229b0*/  ISETP.GE.U32.AND P3, PT, R0, 0xe, PT ;  /* 0x0000000e0000780c */ /* 0x000fe20003f66070 */
[----:B------:R-:W-:Y:S01]  /*229c0*/  BSSY B1, `(.L_x_562) ;  /* 0x000006e000017945 */ /* 0x000fe20003800000 */
[----:B------:R-:W-:Y:S01]  /*229d0*/  IMAD.MOV.U32 R10, RZ, RZ, -0x1 ;  /* 0xffffffffff0a7424 */ /* 0x000fe200078e00ff */
[----:B------:R-:W-:-:S06]  /*229e0*/  PRMT R9, RZ, 0x7610, R9 ;  /* 0x00007610ff097816 */ /* 0x000fcc0000000009 */
[----:B------:R-:W0:Y:S01]  /*229f0*/  @P1 S2R R3, SR_CgaCtaId ;  /* 0x0000000000031919 */ /* 0x000e220000008800 */
[----:B------:R-:W-:-:S04]  /*22a00*/  @P1 MOV R2, 0x400 ;  /* 0x0000040000021802 */ /* 0x000fc80000000f00 */
[----:B0-----:R-:W-:-:S04]  /*22a10*/  @P1 LEA R2, R3, R2, 0x18 ;  /* 0x0000000203021211 */ /* 0x001fc800078ec0ff */
[----:B------:R0:W-:Y:S01]  /*22a20*/  @P1 SYNCS.ARRIVE.TRANS64.A1T0 RZ, [R2+URZ+0xf8], RZ ;  /* 0x0000f8ff02ff19a7 */ /* 0x0001e2000810003f */
[----:B------:R-:W-:-:S04]  /*22a30*/  ISETP.GT.U32.AND P1, PT, R4, 0xd, PT ;  /* 0x0000000d0400780c */ /* 0x000fc80003f24070 */
[----:B------:R-:W-:Y:S02]  /*22a40*/  ISETP.LT.U32.AND P1, PT, R0, 0xe, P1 ;  /* 0x0000000e0000780c */ /* 0x000fe40000f21070 */
[----:B0-----:R-:W-:-:S05]  /*22a50*/  SHF.R.U32.HI R2, RZ, 0x1, R4 ;  /* 0x00000001ff027819 */ /* 0x001fca0000011604 */
[----:B------:R-:W-:-:S05]  /*22a60*/  IMAD.WIDE.U32 R2, R2, -0x6db6db6d, RZ ;  /* 0x9249249302027825 */ /* 0x000fca00078e00ff */
[----:B------:R-:W-:Y:S02]  /*22a70*/  SHF.R.U32.HI R5, RZ, 0x2, R3 ;  /* 0x00000002ff057819 */ /* 0x000fe40000011603 */
[----:B------:R-:W-:Y:S02]  /*22a80*/  SEL R3, RZ, 0x1, !P1 ;  /* 0x00000001ff037807 */ /* 0x000fe40004800000 */
[----:B------:R-:W-:Y:S01]  /*22a90*/  PRMT R2, RZ, 0x7610, R2 ;  /* 0x00007610ff027816 */ /* 0x000fe20000000002 */
[----:B------:R-:W-:Y:S01]  /*22aa0*/  IMAD R7, R5, -0xe, R4 ;  /* 0xfffffff205077824 */ /* 0x000fe200078e0204 */
[----:B------:R-:W-:Y:S01]  /*22ab0*/  LOP3.LUT R6, R6, R3, RZ, 0x3c, !PT ;  /* 0x0000000306067212 */ /* 0x000fe200078e3cff */
[----:B------:R-:W-:-:S03]  /*22ac0*/  IMAD.MOV.U32 R4, RZ, RZ, -0x1 ;  /* 0xffffffffff047424 */ /* 0x000fc600078e00ff */
[----:B------:R-:W-:Y:S01]  /*22ad0*/  @P3 LOP3.LUT R6, R6, 0x1, R5, 0x78, !PT ;  /* 0x0000000106063812 */ /* 0x000fe200078e7805 */
[----:B------:R-:W-:Y:S01]  /*22ae0*/  IMAD.MOV.U32 R5, RZ, RZ, -0x1 ;  /* 0xffffffffff057424 */ /* 0x000fe200078e00ff */
[----:B---3--:R-:W-:-:S04]  /*22af0*/  IADD3 R15, P1, R15, UR20, RZ ;  /* 0x000000140f0f7c10 */ /* 0x008fc8000ff3e0ff */
[----:B--2---:R-:W-:Y:S01]  /*22b00*/  IADD3.X R16, R16, UR16, RZ, P1, !PT ;  /* 0x0000001010107c10 */ /* 0x004fe20008ffe4ff */
[----:B------:R0:W-:Y:S01]  /*22b10*/  STL [R1+0x45c], R15 ;  /* 0x00045c0f01007387 */ /* 0x0001e20000100800 */
[----:B------:R-:W-:-:S03]  /*22b20*/  ISETP.GE.U32.AND P1, PT, R15, UR6, PT ;  /* 0x000000060f007c0c */ /* 0x000fc6000bf26070 */
[----:B------:R0:W-:Y:S01]  /*22b30*/  STL [R1+0x458], R16 ;  /* 0x0004581001007387 */ /* 0x0001e20000100800 */
[----:B------:R-:W-:-:S13]  /*22b40*/  ISETP.GE.U32.AND.EX P1, PT, R16, UR7, PT, P1 ;  /* 0x0000000710007c0c */ /* 0x000fda000bf26110 */
[----:B0-----:R-:W-:Y:S05]  /*22b50*/  @P1 BRA `(.L_x_563) ;  /* 0x0000000400501947 */ /* 0x001fea0003800000 */
[----:B------:R-:W0:Y:S01]  /*22b60*/  S2R R8, SR_CTAID.X ;  /* 0x0000000000087919 */ /* 0x000e220000002500 */
[----:B------:R-:W-:Y:S01]  /*22b70*/  ULDC UR5, c[0x0][0x150] ;  /* 0x0000540000057ab9 */ /* 0x000fe20000000800 */
[----:B------:R-:W1:Y:S01]  /*22b80*/  LDC R3, c[0x0][0x144] ;  /* 0x00005100ff037b82 */ /* 0x000e620000000800 */
[----:B------:R-:W-:Y:S01]  /*22b90*/  ULDC.64 UR6, c[0x0][0x628] ;  /* 0x00018a0000067ab9 */ /* 0x000fe20000000a00 */
[----:B------:R-:W2:Y:S01]  /*22ba0*/  S2R R5, SR_CTAID.Y ;  /* 0x0000000000057919 */ /* 0x000ea20000002600 */
[----:B------:R-:W-:Y:S01]  /*22bb0*/  ISETP.NE.U32.AND P1, PT, RZ, UR6, PT ;  /* 0x00000006ff007c0c */ /* 0x000fe2000bf25070 */
[----:B------:R-:W-:-:S03]  /*22bc0*/  ULDC UR8, c[0x0][0x630] ;  /* 0x00018c0000087ab9 */ /* 0x000fc60000000800 */
[----:B------:R-:W-:Y:S01]  /*22bd0*/  ISETP.NE.AND.EX P1, PT, RZ, UR7, PT, P1 ;  /* 0x00000007ff007c0c */ /* 0x000fe2000bf25310 */
[----:B------:R-:W3:Y:S01]  /*22be0*/  LDC R12, c[0x0][0x148] ;  /* 0x00005200ff0c7b82 */ /* 0x000ee20000000800 */
[----:B0-----:R-:W-:Y:S02]  /*22bf0*/  I2FP.F32.U32 R2, R8 ;  /* 0x0000000800027245 */ /* 0x001fe40000201000 */
[----:B--2---:R-:W-:-:S03]  /*22c00*/  I2FP.F32.U32 R4, R5 ;  /* 0x0000000500047245 */ /* 0x004fc60000201000 */
[----:B------:R-:W-:Y:S01]  /*22c10*/  FMUL R2, R2, UR5 ;  /* 0x0000000502027c20 */ /* 0x000fe20008400000 */
[----:B------:R-:W-:Y:S02]  /*22c20*/  ULDC UR5, c[0x0][0x154] ;  /* 0x0000550000057ab9 */ /* 0x000fe40000000800 */
[----:B------:R-:W-:-:S03]  /*22c30*/  FMUL R10, R4, UR5 ;  /* 0x00000005040a7c20 */ /* 0x000fc60008400000 */
[----:B------:R-:W0:Y:S08]  /*22c40*/  F2I.U32.TRUNC.NTZ R2, R2 ;  /* 0x0000000200027305 */ /* 0x000e30000020f000 */
[----:B------:R-:W2:Y:S01]  /*22c50*/  F2I.U32.TRUNC.NTZ R10, R10 ;  /* 0x0000000a000a7305 */ /* 0x000ea2000020f000 */
[----:B0-----:R-:W-:Y:S02]  /*22c60*/  IMAD.MOV R4, RZ, RZ, -R2 ;  /* 0x000000ffff047224 */ /* 0x001fe400078e0a02 */
[----:B------:R-:W-:-:S02]  /*22c70*/  IMAD.MOV.U32 R2, RZ, RZ, R15 ;  /* 0x000000ffff027224 */ /* 0x000fc400078e000f */
[----:B-1----:R-:W-:Y:S02]  /*22c80*/  IMAD R8, R3, R4, R8 ;  /* 0x0000000403087224 */ /* 0x002fe400078e0208 */
[----:B--2---:R-:W-:-:S04]  /*22c90*/  IMAD.MOV R3, RZ, RZ, -R10 ;  /* 0x000000ffff037224 */ /* 0x004fc800078e0a0a */
[----:B---3--:R-:W-:Y:S02]  /*22ca0*/  @P4 IMAD R8, R12, R3, R5 ;  /* 0x000000030c084224 */ /* 0x008fe400078e0205 */
[----:B------:R-:W-:Y:S01]  /*22cb0*/  IMAD.MOV.U32 R3, RZ, RZ, R16 ;  /* 0x000000ffff037224 */ /* 0x000fe200078e0010 */
[----:B------:R-:W-:Y:S06]  /*22cc0*/  @!P1 BRA `(.L_x_564) ;  /* 0x0000000000289947 */ /* 0x000fec0003800000 */
[----:B------:R-:W-:Y:S02]  /*22cd0*/  ULDC UR5, c[0x0][0x634] ;  /* 0x00018d0000057ab9 */ /* 0x000fe40000000800 */
[----:B------:R-:W-:-:S05]  /*22ce0*/  IADD3 R3, P1, R15, UR5, RZ ;  /* 0x000000050f037c10 */ /* 0x000fca000ff3e0ff */
[----:B------:R-:W-:-:S04]  /*22cf0*/  IMAD.X R11, RZ, RZ, R16, P1 ;  /* 0x000000ffff0b7224 */ /* 0x000fc800008e0610 */
[----:B------:R-:W-:-:S04]  /*22d00*/  IMAD.WIDE.U32 R4, R11, UR6, RZ ;  /* 0x000000060b047c25 */ /* 0x000fc8000f8e00ff */
[----:B------:R-:W-:-:S04]  /*22d10*/  IMAD.WIDE.U32 R4, P1, R3, UR7, R4 ;  /* 0x0000000703047c25 */ /* 0x000fc8000f820004 */
[----:B------:R-:W-:-:S04]  /*22d20*/  IMAD.WIDE.U32 R2, R3, UR6, RZ ;  /* 0x0000000603027c25 */ /* 0x000fc8000f8e00ff */
[----:B------:R-:W-:Y:S01]  /*22d30*/  IMAD.MOV.U32 R2, RZ, RZ, R5 ;  /* 0x000000ffff027224 */ /* 0x000fe200078e0005 */
[----:B------:R-:W-:Y:S01]  /*22d40*/  IADD3 RZ, P3, R3, R4, RZ ;  /* 0x0000000403ff7210 */ /* 0x000fe20007f7e0ff */
[----:B------:R-:W-:-:S04]  /*22d50*/  IMAD.X R3, RZ, RZ, RZ, P1 ;  /* 0x000000ffff037224 */ /* 0x000fc800008e06ff */
[----:B------:R-:W-:-:S08]  /*22d60*/  IMAD.WIDE.U32.X R2, R11, UR7, R2, P3 ;  /* 0x000000070b027c25 */ /* 0x000fd000098e0402 */
.L_x_564:
[--C-:B------:R-:W-:Y:S01]  /*22d70*/  SHF.R.U64 R10, R2, UR8, R3.reuse ;  /* 0x00000008020a7c19 */ /* 0x100fe20008001203 */
[----:B------:R-:W-:Y:S01]  /*22d80*/  ULDC.64 UR6, c[0x0][0x620] ;  /* 0x0001880000067ab9 */ /* 0x000fe20000000a00 */
[----:B------:R-:W-:Y:S01]  /*22d90*/  SHF.R.U32.HI R2, RZ, UR8, R3 ;  /* 0x00000008ff027c19 */ /* 0x000fe20008011603 */
[----:B------:R-:W-:Y:S01]  /*22da0*/  IMAD.MOV.U32 R3, RZ, RZ, R16 ;  /* 0x000000ffff037224 */ /* 0x000fe200078e0010 */
[----:B------:R-:W-:Y:S01]  /*22db0*/  IADD3 R11, P1, RZ, -R10, RZ ;  /* 0x8000000aff0b7210 */ /* 0x000fe20007f3e0ff */
[----:B------:R-:W-:-:S04]  /*22dc0*/  ULDC UR5, c[0x0][0x618] ;  /* 0x0001860000057ab9 */ /* 0x000fc80000000800 */
[----:B------:R-:W-:-:S04]  /*22dd0*/  IMAD.X R2, RZ, RZ, ~R2, P1 ;  /* 0x000000ffff027224 */ /* 0x000fc800008e0e02 */
[----:B------:R-:W-:-:S04]  /*22de0*/  IMAD R2, R2, UR6, RZ ;  /* 0x0000000602027c24 */ /* 0x000fc8000f8e02ff */
[----:B------:R-:W-:Y:S02]  /*22df0*/  IMAD R5, R11, UR7, R2 ;  /* 0x000000070b057c24 */ /* 0x000fe4000f8e0202 */
[----:B------:R-:W-:-:S04]  /*22e00*/  IMAD.MOV.U32 R2, RZ, RZ, R15 ;  /* 0x000000ffff027224 */ /* 0x000fc800078e000f */
[----:B------:R-:W-:Y:S01]  /*22e10*/  IMAD.WIDE.U32 R2, R11, UR6, R2 ;  /* 0x000000060b027c25 */ /* 0x000fe2000f8e0002 */
[----:B------:R-:W-:Y:S02]  /*22e20*/  ULDC.64 UR6, c[0x0][0x640] ;  /* 0x0001900000067ab9 */ /* 0x000fe40000000a00 */
[----:B------:R-:W-:Y:S01]  /*22e30*/  ISETP.NE.U32.AND P1, PT, RZ, UR6, PT ;  /* 0x00000006ff007c0c */ /* 0x000fe2000bf25070 */
[----:B------:R-:W-:-:S03]  /*22e40*/  IMAD.IADD R3, R3, 0x1, R5 ;  /* 0x0000000103037824 */ /* 0x000fc600078e0205 */
[----:B------:R-:W-:Y:S02]  /*22e50*/  ISETP.NE.AND.EX P1, PT, RZ, UR7, PT, P1 ;  /* 0x00000007ff007c0c */ /* 0x000fe4000bf25310 */
[--C-:B------:R-:W-:Y:S02]  /*22e60*/  SHF.R.U64 R11, R2, UR5, R3.reuse ;  /* 0x00000005020b7c19 */ /* 0x100fe40008001203 */
[----:B------:R-:W-:Y:S01]  /*22e70*/  SHF.R.U32.HI R2, RZ, UR5, R3 ;  /* 0x00000005ff027c19 */ /* 0x000fe20008011603 */
[----:B------:R-:W-:-:S03]  /*22e80*/  ULDC UR5, c[0x0][0x608] ;  /* 0x0001820000057ab9 */ /* 0x000fc60000000800 */
[--C-:B------:R-:W-:Y:S02]  /*22e90*/  SHF.R.U64 R12, R11, UR5, R2.reuse ;  /* 0x000000050b0c7c19 */ /* 0x100fe40008001202 */
[----:B------:R-:W-:Y:S01]  /*22ea0*/  SHF.R.U32.HI R3, RZ, UR5, R2 ;  /* 0x00000005ff037c19 */ /* 0x000fe20008011602 */
[----:B------:R-:W-:-:S03]  /*22eb0*/  ULDC UR5, c[0x0][0x658] ;  /* 0x0001960000057ab9 */ /* 0x000fc60000000800 */
[--C-:B------:R-:W-:Y:S02]  /*22ec0*/  SHF.R.U64 R13, R12, UR5, R3.reuse ;  /* 0x000000050c0d7c19 */ /* 0x100fe40008001203 */
[----:B------:R-:W-:-:S03]  /*22ed0*/  SHF.R.U32.HI R15, RZ, UR5, R3 ;  /* 0x00000005ff0f7c19 */ /* 0x000fc60008011603 */
[----:B------:R-:W-:Y:S02]  /*22ee0*/  IMAD.MOV.U32 R2, RZ, RZ, R13 ;  /* 0x000000ffff027224 */ /* 0x000fe400078e000d */
        /* <DEDUP_REMOVED lines=12> */
.L_x_565:
[----:B------:R-:W-:Y:S01]  /*22fb0*/  ULDC UR5, c[0x0][0x648] ;  /* 0x0001920000057ab9 */ /* 0x000fe20000000800 */
[----:B------:R-:W-:Y:S02]  /*22fc0*/  LOP3.LUT R12, R12, UR17, RZ, 0xc0, !PT ;  /* 0x000000110c0c7c12 */ /* 0x000fe4000f8ec0ff */
[----:B------:R-:W-:Y:S01]  /*22fd0*/  SHF.R.U64 R3, R2, UR5, R3 ;  /* 0x0000000502037c19 */ /* 0x000fe20008001203 */
[----:B------:R-:W-:-:S04]  /*22fe0*/  ULDC UR5, c[0x0][0x638] ;  /* 0x00018e0000057ab9 */ /* 0x000fc80000000800 */
[----:B------:R-:W-:Y:S02]  /*22ff0*/  IMAD.MOV R2, RZ, RZ, -R3 ;  /* 0x000000ffff027224 */ /* 0x000fe400078e0a03 */
[----:B------:R-:W-:Y:S02]  /*23000*/  IMAD R5, R3, UR18, R12 ;  /* 0x0000001203057c24 */ /* 0x000fe4000f8e020c */
[----:B------:R-:W-:Y:S01]  /*23010*/  IMAD R13, R2, UR5, R13 ;  /* 0x00000005020d7c24 */ /* 0x000fe2000f8e020d */
[----:B------:R-:W-:Y:S01]  /*23020*/  ULDC UR5, c[0x0][0x610] ;  /* 0x0001840000057ab9 */ /* 0x000fe20000000800 */
[----:B------:R-:W-:Y:S01]  /*23030*/  LOP3.LUT R2, R11, UR4, RZ, 0xc0, !PT ;  /* 0x000000040b027c12 */ /* 0x000fe2000f8ec0ff */
[----:B------:R-:W-:Y:S01]  /*23040*/  IMAD R8, R5, UR5, R8 ;  /* 0x0000000505087c24 */ /* 0x000fe2000f8e0208 */
[----:B------:R-:W-:-:S03]  /*23050*/  ULDC UR5, c[0x0][0x600] ;  /* 0x0001800000057ab9 */ /* 0x000fc60000000800 */
[----:B------:R-:W-:Y:S02]  /*23060*/  IMAD R13, R13, UR5, R2 ;  /* 0x000000050d0d7c24 */ /* 0x000fe4000f8e0202 */
[----:B------:R-:W-:-:S03]  /*23070*/  IMAD.MOV.U32 R2, RZ, RZ, 0x1 ;  /* 0x00000001ff027424 */ /* 0x000fc600078e00ff */
[----:B------:R-:W-:Y:S02]  /*23080*/  SEL R4, R13, R8, !P4 ;  /* 0x000000080d047207 */ /* 0x000fe40006000000 */
[----:B------:R-:W-:-:S07]  /*23090*/  SEL R5, R8, R13, !P4 ;  /* 0x0000000d08057207 */ /* 0x000fce0006000000 */
.L_x_563:
[----:B------:R-:W-:Y:S05]  /*230a0*/  BSYNC B1 ;  /* 0x0000000000017941 */ /* 0x000fea0003800000 */
.L_x_562:
[----:B------:R-:W-:-:S13]  /*230b0*/  LOP3.LUT P1, RZ, R2, 0xff, RZ, 0xc0, !PT ;  /* 0x000000ff02ff7812 */ /* 0x000fda000782c0ff */
[----:B------:R-:W-:Y:S05]  /*230c0*/  @P1 BRA `(.L_x_566) ;  /* 0xfffffff4003c1947 */ /* 0x000fea000383ffff */
[----:B------:R-:W-:Y:S05]  /*230d0*/  BSYNC B0 ;  /* 0x0000000000007941 */ /* 0x000fea0003800000 */
.L_x_554:
[----:B------:R-:W-:-:S03]  /*230e0*/  UMOV UR5, 0xffffffff ;  /* 0xffffffff00057882 */ /* 0x000fc60000000000 */
[----:B------:R-:W-:Y:S05]  /*230f0*/  BRA.DIV UR5, `(.L_x_567) ;  /* 0x0000000a05907947 */ /* 0x000fea000b800000 */
[----:B------:R-:W-:-:S13]  /*23100*/  ELECT P0, URZ, PT ;  /* 0x00000000003f782f */ /* 0x000fda0003800000 */
.L_x_591:
[----:B------:R-:W-:Y:S04]  /*23110*/  BSSY B0, `(.L_x_568) ;  /* 0x0000086000007945 */ /* 0x000fe80003800000 */
[----:B------:R-:W-:Y:S05]  /*23120*/  @!P0 BRA `(.L_x_569) ;  /* 0x0000000800108947 */ /* 0x000fea0003800000 */
[----:B------:R-:W-:-:S04]  /*23130*/  ULOP3.LUT UR5, UR13, 0x2, URZ, 0xfc, !UPT ;  /* 0x000000020d057892 */ /* 0x000fc8000f8efc3f */
[----:B------:R-:W-:-:S06]  /*23140*/  UISETP.NE.AND UP0, UPT, UR5, 0x3, UPT ;  /* 0x000000030500788c */ /* 0x000fcc000bf05270 */
[----:B------:R-:W-:-:S13]  /*23150*/  PLOP3.LUT P0, PT, PT, PT, UP0, 0x80, 0x0 ;  /* 0x000000000000781c */ /* 0x000fda0003f0f008 */
[----:B------:R-:W-:Y:S05]  /*23160*/  @!P0 BRA `(.L_x_570) ;  /* 0x0000000000048947 */ /* 0x000fea0003800000 */
[----:B------:R-:W-:Y:S01]  /*23170*/  BPT.TRAP 0x1 ;  /* 0x000000040000795c */ /* 0x000fe20000300000 */
.L_x_570:
[----:B------:R-:W0:Y:S01]  /*23180*/  S2R R3, SR_CgaCtaId ;  /* 0x0000000000037919 */ /* 0x000e220000008800 */
[----:B------:R-:W-:Y:S02]  /*23190*/  MOV R0, 0x400 ;  /* 0x0000040000007802 */ /* 0x000fe40000000f00 */
[----:B------:R-:W-:Y:S02]  /*231a0*/  SHF.L.U32 R2, R6, 0x1f, RZ ;  /* 0x0000001f06027819 */ /* 0x000fe400000006ff */
[----:B0-----:R-:W-:-:S05]  /*231b0*/  LEA R0, R3, R0, 0x18 ;  /* 0x0000000003007211 */ /* 0x001fca00078ec0ff */
[----:B------:R-:W-:-:S04]  /*231c0*/  VIADD R0, R0, 0x70 ;  /* 0x0000007000007836 */ /* 0x000fc80000000000 */
[----:B------:R-:W-:-:S04]  /*231d0*/  IMAD R3, R7, 0x8, R0 ;  /* 0x0000000807037824 */ /* 0x000fc800078e0200 */
[----:B------:R-:W0:Y:S02]  /*231e0*/  SYNCS.PHASECHK.TRANS64.TRYWAIT P0, [R3+URZ], R2 ;  /* 0x00000002030075a7 */ /* 0x000e24000800017f */
[----:B0-----:R-:W-:Y:S05]  /*231f0*/  @!P0 BRA `(.L_x_571) ;  /* 0x0000000800748947 */ /* 0x001fea0003800000 */
.L_x_592:
[----:B------:R-:W-:-:S05]  /*23200*/  VIADD R7, R7, 0x1 ;  /* 0x0000000107077836 */ /* 0x000fca0000000000 */
[----:B------:R-:W-:-:S04]  /*23210*/  ISETP.NE.AND P0, PT, R7, 0xe, PT ;  /* 0x0000000e0700780c */ /* 0x000fc80003f05270 */
[----:B0-----:R-:W-:Y:S02]  /*23220*/  SEL R3, RZ, 0x1, P0 ;  /* 0x00000001ff037807 */ /* 0x001fe40000000000 */
[----:B------:R-:W-:Y:S02]  /*23230*/  SEL R7, R7, RZ, P0 ;  /* 0x000000ff07077207 */ /* 0x000fe40000000000 */
[----:B------:R-:W-:-:S03]  /*23240*/  LOP3.LUT R6, R6, R3, RZ, 0x3c, !PT ;  /* 0x0000000306067212 */ /* 0x000fc600078e3cff */
[----:B------:R-:W-:Y:S01]  /*23250*/  IMAD R3, R7, 0x8, R0 ;  /* 0x0000000807037824 */ /* 0x000fe200078e0200 */
[----:B------:R-:W-:-:S04]  /*23260*/  SHF.L.U32 R2, R6, 0x1f, RZ ;  /* 0x0000001f06027819 */ /* 0x000fc800000006ff */
[----:B------:R-:W0:Y:S02]  /*23270*/  SYNCS.PHASECHK.TRANS64.TRYWAIT P0, [R3+URZ], R2 ;  /* 0x00000002030075a7 */ /* 0x000e24000800017f */
[----:B0-----:R-:W-:Y:S05]  /*23280*/  @!P0 BRA `(.L_x_572) ;  /* 0x0000000800648947 */ /* 0x001fea0003800000 */
.L_x_593:
[----:B0-----:R-:W-:-:S05]  /*23290*/  VIADD R2, R7, 0x1 ;  /* 0x0000000107027836 */ /* 0x001fca0000000000 */
[----:B------:R-:W-:-:S04]  /*232a0*/  ISETP.NE.AND P0, PT, R2, 0xe, PT ;  /* 0x0000000e0200780c */ /* 0x000fc80003f05270 */
[----:B------:R-:W-:Y:S02]  /*232b0*/  SEL R3, RZ, 0x1, P0 ;  /* 0x00000001ff037807 */ /* 0x000fe40000000000 */
[----:B------:R-:W-:Y:S02]  /*232c0*/  SEL R5, R2, RZ, P0 ;  /* 0x000000ff02057207 */ /* 0x000fe40000000000 */
[----:B------:R-:W-:-:S03]  /*232d0*/  LOP3.LUT R6, R6, R3, RZ, 0x3c, !PT ;  /* 0x0000000306067212 */ /* 0x000fc600078e3cff */
[----:B------:R-:W-:Y:S01]  /*232e0*/  IMAD R3, R5, 0x8, R0 ;  /* 0x0000000805037824 */ /* 0x000fe200078e0200 */
[----:B------:R-:W-:-:S04]  /*232f0*/  SHF.L.U32 R2, R6, 0x1f, RZ ;  /* 0x0000001f06027819 */ /* 0x000fc800000006ff */
[----:B------:R-:W0:Y:S02]  /*23300*/  SYNCS.PHASECHK.TRANS64.TRYWAIT P0, [R3+URZ], R2 ;  /* 0x00000002030075a7 */ /* 0x000e24000800017f */
[----:B0-----:R-:W-:Y:S05]  /*23310*/  @!P0 BRA `(.L_x_573) ;  /* 0x0000000800548947 */ /* 0x001fea0003800000 */
.L_x_594:
        /* <DEDUP_REMOVED lines=9> */
.L_x_595:
        /* <DEDUP_REMOVED lines=9> */
.L_x_596:
        /* <DEDUP_REMOVED lines=9> */
.L_x_597:
        /* <DEDUP_REMOVED lines=9> */
.L_x_598:
        /* <DEDUP_REMOVED lines=9> */
.L_x_599:
        /* <DEDUP_REMOVED lines=9> */
.L_x_600:
        /* <DEDUP_REMOVED lines=9> */
.L_x_601:
        /* <DEDUP_REMOVED lines=9> */
.L_x_602:
        /* <DEDUP_REMOVED lines=9> */
.L_x_603:
        /* <DEDUP_REMOVED lines=9> */
.L_x_604:
[----:B0-----:R-:W-:-:S05]  /*238c0*/  VIADD R2, R5, 0x1 ;  /* 0x0000000105027836 */ /* 0x001fca0000000000 */
[----:B------:R-:W-:-:S04]  /*238d0*/  ISETP.NE.AND P0, PT, R2, 0xe, PT ;  /* 0x0000000e0200780c */ /* 0x000fc80003f05270 */
[----:B------:R-:W-:Y:S02]  /*238e0*/  SEL R4, RZ, 0x1, P0 ;  /* 0x00000001ff047807 */ /* 0x000fe40000000000 */
[----:B------:R-:W-:Y:S02]  /*238f0*/  SEL R3, R2, RZ, P0 ;  /* 0x000000ff02037207 */ /* 0x000fe40000000000 */
[----:B------:R-:W-:-:S03]  /*23900*/  LOP3.LUT R4, R7, R4, RZ, 0x3c, !PT ;  /* 0x0000000407047212 */ /* 0x000fc600078e3cff */
[----:B------:R-:W-:Y:S01]  /*23910*/  IMAD R3, R3, 0x8, R0 ;  /* 0x0000000803037824 */ /* 0x000fe200078e0200 */
[----:B------:R-:W-:-:S07]  /*23920*/  SHF.L.U32 R0, R4, 0x1f, RZ ;  /* 0x0000001f04007819 */ /* 0x000fce00000006ff */
.L_x_584:
[----:B0-----:R0:W1:Y:S02]  /*23930*/  SYNCS.PHASECHK.TRANS64.TRYWAIT P0, [R3+URZ], R0 ;  /* 0x00000000030075a7 */ /* 0x001064000800017f */
[----:B-1----:R-:W-:Y:S05]  /*23940*/  @!P0 NANOSLEEP.SYNCS 0x989680 ;  /* 0x009896800000895d */ /* 0x002fea0003900000 */
[----:B------:R-:W1:Y:S02]  /*23950*/  @!P0 SYNCS.PHASECHK.TRANS64 P0, [R3+URZ], R0 ;  /* 0x00000000030085a7 */ /* 0x000e64000800007f */
[----:B-1----:R-:W-:Y:S05]  /*23960*/  @!P0 BRA `(.L_x_584) ;  /* 0xfffffffc00f08947 */ /* 0x002fea000383ffff */
.L_x_569:
[----:B------:R-:W-:Y:S05]  /*23970*/  BSYNC B0 ;  /* 0x0000000000007941 */ /* 0x000fea0003800000 */
.L_x_568:
[----:B------:R-:W-:Y:S05]  /*23980*/  EXIT ;  /* 0x000000000000794d */ /* 0x000fea0003800000 */
.L_x_18:
[----:B-1----:R-:W-:-:S04]  /*23990*/  IMAD.U32 R3, RZ, RZ, UR7 ;  /* 0x00000007ff037e24 */ /* 0x002fc8000f8e00ff */
[----:B------:R1:W4:Y:S03]  /*239a0*/  SYNCS.PHASECHK.TRANS64.TRYWAIT P0, [R3+URZ], R0 ;  /* 0x00000000030075a7 */ /* 0x000326000800017f */
[----:B----4-:R-:W-:Y:S05]  /*239b0*/  @!P0 NANOSLEEP.SYNCS 0x989680 ;  /* 0x009896800000895d */ /* 0x010fea0003900000 */
[----:B------:R-:W4:Y:S02]  /*239c0*/  @!P0 SYNCS.PHASECHK.TRANS64 P0, [R3+URZ], R0 ;  /* 0x00000000030085a7 */ /* 0x000f24000800007f */
[----:B----4-:R-:W-:Y:S05]  /*239d0*/  @!P0 BRA `(.L_x_18) ;  /* 0xfffffffc00ec8947 */ /* 0x010fea000383ffff */
[----:B------:R-:W-:Y:S05]  /*239e0*/  BRA `(.L_x_17) ;  /* 0xfffffdf000b07947 */ /* 0x000fea000383ffff */
.L_x_24:
[----:B-----5:R4:W-:Y:S02]  /*239f0*/  STL [R1+0x470], R0 ;  /* 0x0004700001007387 */ /* 0x0209e40000100800 */
[----:B----4-:R-:W-:-:S04]  /*23a00*/  IMAD.U32 R0, RZ, RZ, UR15 ;  /* 0x0000000fff007e24 */ /* 0x010fc8000f8e00ff */
[----:B------:R4:W0:Y:S03]  /*23a10*/  SYNCS.PHASECHK.TRANS64.TRYWAIT P0, [R0+URZ], R3 ;  /* 0x00000003000075a7 */ /* 0x000826000800017f */
[----:B0-----:R-:W-:Y:S05]  /*23a20*/  @!P0 NANOSLEEP.SYNCS 0x989680 ;  /* 0x009896800000895d */ /* 0x001fea0003900000 */
[----:B------:R4:W0:Y:S02]  /*23a30*/  @!P0 SYNCS.PHASECHK.TRANS64 P0, [R0+URZ], R3 ;  /* 0x00000003000085a7 */ /* 0x000824000800007f */
[----:B----4-:R4:W5:Y:S02]  /*23a40*/  LDL.LU R0, [R1+0x470] ;  /* 0x0004700001007983 */ /* 0x0109640000300800 */
[----:B0---4-:R-:W-:Y:S05]  /*23a50*/  @!P0 BRA `(.L_x_24) ;  /* 0xfffffffc00e48947 */ /* 0x011fea000383ffff */
[----:B------:R-:W-:Y:S05]  /*23a60*/  BRA `(.L_x_23) ;  /* 0xfffffe2800907947 */ /* 0x000fea000383ffff */
.L_x_555:
[----:B------:R-:W-:Y:S01]  /*23a70*/  BSSY B1, `(.L_x_585) ;  /* 0x0000006000017945 */ /* 0x000fe20003800000 */
[----:B------:R-:W-:-:S07]  /*23a80*/  IMAD.MOV.U32 R2, RZ, RZ, -0x1 ;  /* 0xffffffffff027424 */ /* 0x000fce00078e00ff */
[----:B------:R-:W-:Y:S05]  /*23a90*/  WARPSYNC.COLLECTIVE R2, `(.L_x_586) ;  /* 0x00000000020c7348 */ /* 0x000fea0003c00000 */
[----:B------:R-:W-:Y:S02]  /*23aa0*/  ELECT P1, UR62, PT ;  /* 0x00000000003e782f */ /* 0x000fe40003820000 */
[----:B------:R-:W-:Y:S01]  /*23ab0*/  MOV R2, UR62 ;  /* 0x0000003e00027c02 */ /* 0x000fe20008000f00 */
[----:B------:R-:W-:Y:S10]  /*23ac0*/  ENDCOLLECTIVE ;  /* 0x000000000000791b */ /* 0x000ff40003800000 */
.L_x_586:
[----:B------:R-:W-:Y:S05]  /*23ad0*/  BSYNC B1 ;  /* 0x0000000000017941 */ /* 0x000fea0003800000 */
.L_x_585:
[----:B------:R-:W-:Y:S05]  /*23ae0*/  BRA `(.L_x_587) ;  /* 0xffffffe800c07947 */ /* 0x000fea000383ffff */
.L_x_558:
[----:B-1----:R1:W2:Y:S02]  /*23af0*/  SYNCS.PHASECHK.TRANS64.TRYWAIT P1, [R16+URZ+0x70], R11 ;  /* 0x0000700b100075a7 */ /* 0x0022a4000802017f */
[----:B--2---:R-:W-:Y:S05]  /*23b00*/  @!P1 NANOSLEEP.SYNCS 0x989680 ;  /* 0x009896800000995d */ /* 0x004fea0003900000 */
[----:B------:R-:W2:Y:S02]  /*23b10*/  @!P1 SYNCS.PHASECHK.TRANS64 P1, [R16+URZ+0x70], R11 ;  /* 0x0000700b100095a7 */ /* 0x000ea4000802007f */
[----:B--2---:R-:W-:Y:S05]  /*23b20*/  @!P1 BRA `(.L_x_558) ;  /* 0xfffffffc00f09947 */ /* 0x004fea000383ffff */
[----:B------:R-:W-:Y:S05]  /*23b30*/  BRA `(.L_x_588) ;  /* 0xffffffe800f47947 */ /* 0x000fea000383ffff */
.L_x_567:
[----:B------:R-:W-:Y:S01]  /*23b40*/  BSSY B0, `(.L_x_589) ;  /* 0x0000006000007945 */ /* 0x000fe20003800000 */
[----:B------:R-:W-:-:S07]  /*23b50*/  IMAD.MOV.U32 R2, RZ, RZ, -0x1 ;  /* 0xffffffffff027424 */ /* 0x000fce00078e00ff */
[----:B------:R-:W-:Y:S05]  /*23b60*/  WARPSYNC.COLLECTIVE R2, `(.L_x_590) ;  /* 0x00000000020c7348 */ /* 0x000fea0003c00000 */
[----:B------:R-:W-:Y:S02]  /*23b70*/  ELECT P1, UR62, PT ;  /* 0x00000000003e782f */ /* 0x000fe40003820000 */
[----:B------:R-:W-:Y:S01]  /*23b80*/  MOV R2, UR62 ;  /* 0x0000003e00027c02 */ /* 0x000fe20008000f00 */
[----:B------:R-:W-:Y:S10]  /*23b90*/  ENDCOLLECTIVE ;  /* 0x000000000000791b */ /* 0x000ff40003800000 */
.L_x_590:
[----:B------:R-:W-:Y:S05]  /*23ba0*/  BSYNC B0 ;  /* 0x0000000000007941 */ /* 0x000fea0003800000 */
.L_x_589:
[----:B------:R-:W-:Y:S01]  /*23bb0*/  PLOP3.LUT P0, PT, P1, PT, PT, 0x80, 0x0 ;  /* 0x000000000000781c */ /* 0x000fe20000f0f070 */
[----:B------:R-:W-:-:S12]  /*23bc0*/  BRA `(.L_x_591) ;  /* 0xfffffff400507947 */ /* 0x000fd8000383ffff */
.L_x_571:
[----:B0-----:R0:W1:Y:S02]  /*23bd0*/  SYNCS.PHASECHK.TRANS64.TRYWAIT P0, [R3+URZ], R2 ;  /* 0x00000002030075a7 */ /* 0x001064000800017f */
[----:B-1----:R-:W-:Y:S05]  /*23be0*/  @!P0 NANOSLEEP.SYNCS 0x989680 ;  /* 0x009896800000895d */ /* 0x002fea0003900000 */
[----:B------:R-:W1:Y:S02]  /*23bf0*/  @!P0 SYNCS.PHASECHK.TRANS64 P0, [R3+URZ], R2 ;  /* 0x00000002030085a7 */ /* 0x000e64000800007f */
[----:B-1----:R-:W-:Y:S05]  /*23c00*/  @!P0 BRA `(.L_x_571) ;  /* 0xfffffffc00f08947 */ /* 0x002fea000383ffff */
[----:B------:R-:W-:Y:S05]  /*23c10*/  BRA `(.L_x_592) ;  /* 0xfffffff400787947 */ /* 0x000fea000383ffff */
.L_x_572:
[----:B0-----:R0:W1:Y:S02]  /*23c20*/  SYNCS.PHASECHK.TRANS64.TRYWAIT P0, [R3+URZ], R2 ;  /* 0x00000002030075a7 */ /* 0x001064000800017f */
[----:B-1----:R-:W-:Y:S05]  /*23c30*/  @!P0 NANOSLEEP.SYNCS 0x989680 ;  /* 0x009896800000895d */ /* 0x002fea0003900000 */
[----:B------:R-:W1:Y:S02]  /*23c40*/  @!P0 SYNCS.PHASECHK.TRANS64 P0, [R3+URZ], R2 ;  /* 0x00000002030085a7 */ /* 0x000e64000800007f */
[----:B-1----:R-:W-:Y:S05]  /*23c50*/  @!P0 BRA `(.L_x_572) ;  /* 0xfffffffc00f08947 */ /* 0x002fea000383ffff */
[----:B------:R-:W-:Y:S05]  /*23c60*/  BRA `(.L_x_593) ;  /* 0xfffffff400887947 */ /* 0x000fea000383ffff */
.L_x_573:
[----:B0-----:R0:W1:Y:S02]  /*23c70*/  SYNCS.PHASECHK.TRANS64.TRYWAIT P0, [R3+URZ], R2 ;  /* 0x00000002030075a7 */ /* 0x001064000800017f */
[----:B-1----:R-:W-:Y:S05]  /*23c80*/  @!P0 NANOSLEEP.SYNCS 0x989680 ;  /* 0x009896800000895d */ /* 0x002fea0003900000 */
[----:B------:R-:W1:Y:S02]  /*23c90*/  @!P0 SYNCS.PHASECHK.TRANS64 P0, [R3+URZ], R2 ;  /* 0x00000002030085a7 */ /* 0x000e64000800007f */
[----:B-1----:R-:W-:Y:S05]  /*23ca0*/  @!P0 BRA `(.L_x_573) ;  /* 0xfffffffc00f08947 */ /* 0x002fea000383ffff */
[----:B------:R-:W-:Y:S05]  /*23cb0*/  BRA `(.L_x_594) ;  /* 0xfffffff400987947 */ /* 0x000fea000383ffff */
.L_x_574:
[----:B0-----:R0:W1:Y:S02]  /*23cc0*/  SYNCS.PHASECHK.TRANS64.TRYWAIT P0, [R3+URZ], R2 ;  /* 0x00000002030075a7 */ /* 0x001064000800017f */
[----:B-1----:R-:W-:Y:S05]  /*23cd0*/  @!P0 NANOSLEEP.SYNCS 0x989680 ;  /* 0x009896800000895d */ /* 0x002fea0003900000 */
[----:B------:R-:W1:Y:S02]  /*23ce0*/  @!P0 SYNCS.PHASECHK.TRANS64 P0, [R3+URZ], R2 ;  /* 0x00000002030085a7 */ /* 0x000e64000800007f */
[----:B-1----:R-:W-:Y:S05]  /*23cf0*/  @!P0 BRA `(.L_x_574) ;  /* 0xfffffffc00f08947 */ /* 0x002fea000383ffff */
[----:B------:R-:W-:Y:S05]  /*23d00*/  BRA `(.L_x_595) ;  /* 0xfffffff400a87947 */ /* 0x000fea000383ffff */
.L_x_575:
[----:B0-----:R0:W1:Y:S02]  /*23d10*/  SYNCS.PHASECHK.TRANS64.TRYWAIT P0, [R3+URZ], R2 ;  /* 0x00000002030075a7 */ /* 0x001064000800017f */
[----:B-1----:R-:W-:Y:S05]  /*23d20*/  @!P0 NANOSLEEP.SYNCS 0x989680 ;  /* 0x009896800000895d */ /* 0x002fea0003900000 */
[----:B------:R-:W1:Y:S02]  /*23d30*/  @!P0 SYNCS.PHASECHK.TRANS64 P0, [R3+URZ], R2 ;  /* 0x00000002030085a7 */ /* 0x000e64000800007f */
[----:B-1----:R-:W-:Y:S05]  /*23d40*/  @!P0 BRA `(.L_x_575) ;  /* 0xfffffffc00f08947 */ /* 0x002fea000383ffff */
[----:B------:R-:W-:Y:S05]  /*23d50*/  BRA `(.L_x_596) ;  /* 0xfffffff400b87947 */ /* 0x000fea000383ffff */
.L_x_576:
[----:B0-----:R0:W1:Y:S02]  /*23d60*/  SYNCS.PHASECHK.TRANS64.TRYWAIT P0, [R3+URZ], R2 ;  /* 0x00000002030075a7 */ /* 0x001064000800017f */
[----:B-1----:R-:W-:Y:S05]  /*23d70*/  @!P0 NANOSLEEP.SYNCS 0x989680 ;  /* 0x009896800000895d */ /* 0x002fea0003900000 */
[----:B------:R-:W1:Y:S02]  /*23d80*/  @!P0 SYNCS.PHASECHK.TRANS64 P0, [R3+URZ], R2 ;  /* 0x00000002030085a7 */ /* 0x000e64000800007f */
[----:B-1----:R-:W-:Y:S05]  /*23d90*/  @!P0 BRA `(.L_x_576) ;  /* 0xfffffffc00f08947 */ /* 0x002fea000383ffff */
[----:B------:R-:W-:Y:S05]  /*23da0*/  BRA `(.L_x_597) ;  /* 0xfffffff400c87947 */ /* 0x000fea000383ffff */
.L_x_577:
[----:B0-----:R0:W1:Y:S02]  /*23db0*/  SYNCS.PHASECHK.TRANS64.TRYWAIT P0, [R3+URZ], R2 ;  /* 0x00000002030075a7 */ /* 0x001064000800017f */
[----:B-1----:R-:W-:Y:S05]  /*23dc0*/  @!P0 NANOSLEEP.SYNCS 0x989680 ;  /* 0x009896800000895d */ /* 0x002fea0003900000 */
[----:B------:R-:W1:Y:S02]  /*23dd0*/  @!P0 SYNCS.PHASECHK.TRANS64 P0, [R3+URZ], R2 ;  /* 0x00000002030085a7 */ /* 0x000e64000800007f */
[----:B-1----:R-:W-:Y:S05]  /*23de0*/  @!P0 BRA `(.L_x_577) ;  /* 0xfffffffc00f08947 */ /* 0x002fea000383ffff */
[----:B------:R-:W-:Y:S05]  /*23df0*/  BRA `(.L_x_598) ;  /* 0xfffffff400d87947 */ /* 0x000fea000383ffff */
.L_x_578:
[----:B0-----:R0:W1:Y:S02]  /*23e00*/  SYNCS.PHASECHK.TRANS64.TRYWAIT P0, [R3+URZ], R2 ;  /* 0x00000002030075a7 */ /* 0x001064000800017f */
[----:B-1----:R-:W-:Y:S05]  /*23e10*/  @!P0 NANOSLEEP.SYNCS 0x989680 ;  /* 0x009896800000895d */ /* 0x002fea0003900000 */
[----:B------:R-:W1:Y:S02]  /*23e20*/  @!P0 SYNCS.PHASECHK.TRANS64 P0, [R3+URZ], R2 ;  /* 0x00000002030085a7 */ /* 0x000e64000800007f */
[----:B-1----:R-:W-:Y:S05]  /*23e30*/  @!P0 BRA `(.L_x_578) ;  /* 0xfffffffc00f08947 */ /* 0x002fea000383ffff */
[----:B------:R-:W-:Y:S05]  /*23e40*/  BRA `(.L_x_599) ;  /* 0xfffffff400e87947 */ /* 0x000fea000383ffff */
.L_x_579:
[----:B0-----:R0:W1:Y:S02]  /*23e50*/  SYNCS.PHASECHK.TRANS64.TRYWAIT P0, [R3+URZ], R2 ;  /* 0x00000002030075a7 */ /* 0x001064000800017f */
[----:B-1----:R-:W-:Y:S05]  /*23e60*/  @!P0 NANOSLEEP.SYNCS 0x989680 ;  /* 0x009896800000895d */ /* 0x002fea0003900000 */
[----:B------:R-:W1:Y:S02]  /*23e70*/  @!P0 SYNCS.PHASECHK.TRANS64 P0, [R3+URZ], R2 ;  /* 0x00000002030085a7 */ /* 0x000e64000800007f */
[----:B-1----:R-:W-:Y:S05]  /*23e80*/  @!P0 BRA `(.L_x_579) ;  /* 0xfffffffc00f08947 */ /* 0x002fea000383ffff */
[----:B------:R-:W-:Y:S05]  /*23e90*/  BRA `(.L_x_600) ;  /* 0xfffffff400f87947 */ /* 0x000fea000383ffff */
.L_x_580:
[----:B0-----:R0:W1:Y:S02]  /*23ea0*/  SYNCS.PHASECHK.TRANS64.TRYWAIT P0, [R3+URZ], R2 ;  /* 0x00000002030075a7 */ /* 0x001064000800017f */
[----:B-1----:R-:W-:Y:S05]  /*23eb0*/  @!P0 NANOSLEEP.SYNCS 0x989680 ;  /* 0x009896800000895d */ /* 0x002fea0003900000 */
[----:B------:R-:W1:Y:S02]  /*23ec0*/  @!P0 SYNCS.PHASECHK.TRANS64 P0, [R3+URZ], R2 ;  /* 0x00000002030085a7 */ /* 0x000e64000800007f */
[----:B-1----:R-:W-:Y:S05]  /*23ed0*/  @!P0 BRA `(.L_x_580) ;  /* 0xfffffffc00f08947 */ /* 0x002fea000383ffff */
[----:B------:R-:W-:Y:S05]  /*23ee0*/  BRA `(.L_x_601) ;  /* 0xfffffff800087947 */ /* 0x000fea000383ffff */
.L_x_581:
[----:B0-----:R0:W1:Y:S02]  /*23ef0*/  SYNCS.PHASECHK.TRANS64.TRYWAIT P0, [R3+URZ], R2 ;  /* 0x00000002030075a7 */ /* 0x001064000800017f */
[----:B-1----:R-:W-:Y:S05]  /*23f00*/  @!P0 NANOSLEEP.SYNCS 0x989680 ;  /* 0x009896800000895d */ /* 0x002fea0003900000 */
[----:B------:R-:W1:Y:S02]  /*23f10*/  @!P0 SYNCS.PHASECHK.TRANS64 P0, [R3+URZ], R2 ;  /* 0x00000002030085a7 */ /* 0x000e64000800007f */
[----:B-1----:R-:W-:Y:S05]  /*23f20*/  @!P0 BRA `(.L_x_581) ;  /* 0xfffffffc00f08947 */ /* 0x002fea000383ffff */
[----:B------:R-:W-:Y:S05]  /*23f30*/  BRA `(.L_x_602) ;  /* 0xfffffff800187947 */ /* 0x000fea000383ffff */
.L_x_582:
[----:B0-----:R0:W1:Y:S02]  /*23f40*/  SYNCS.PHASECHK.TRANS64.TRYWAIT P0, [R3+URZ], R2 ;  /* 0x00000002030075a7 */ /* 0x001064000800017f */
[----:B-1----:R-:W-:Y:S05]  /*23f50*/  @!P0 NANOSLEEP.SYNCS 0x989680 ;  /* 0x009896800000895d */ /* 0x002fea0003900000 */
[----:B------:R-:W1:Y:S02]  /*23f60*/  @!P0 SYNCS.PHASECHK.TRANS64 P0, [R3+URZ], R2 ;  /* 0x00000002030085a7 */ /* 0x000e64000800007f */
[----:B-1----:R-:W-:Y:S05]  /*23f70*/  @!P0 BRA `(.L_x_582) ;  /* 0xfffffffc00f08947 */ /* 0x002fea000383ffff */
[----:B------:R-:W-:Y:S05]  /*23f80*/  BRA `(.L_x_603) ;  /* 0xfffffff800287947 */ /* 0x000fea000383ffff */
.L_x_583:
[----:B0-----:R0:W1:Y:S02]  /*23f90*/  SYNCS.PHASECHK.TRANS64.TRYWAIT P0, [R3+URZ], R2 ;  /* 0x00000002030075a7 */ /* 0x001064000800017f */
[----:B-1----:R-:W-:Y:S05]  /*23fa0*/  @!P0 NANOSLEEP.SYNCS 0x989680 ;  /* 0x009896800000895d */ /* 0x002fea0003900000 */
[----:B------:R-:W1:Y:S02]  /*23fb0*/  @!P0 SYNCS.PHASECHK.TRANS64 P0, [R3+URZ], R2 ;  /* 0x00000002030085a7 */ /* 0x000e64000800007f */
[----:B-1----:R-:W-:Y:S05]  /*23fc0*/  @!P0 BRA `(.L_x_583) ;  /* 0xfffffffc00f08947 */ /* 0x002fea000383ffff */
[----:B------:R-:W-:Y:S05]  /*23fd0*/  BRA `(.L_x_604) ;  /* 0xfffffff800387947 */ /* 0x000fea000383ffff */
.L_x_605:
[----:B------:R-:W-:-:S00]  /*23fe0*/  BRA `(.L_x_605) ;  /* 0xfffffffc00fc7947 */ /* 0x000fc0000383ffff */
[----:B------:R-:W-:-:S00]  /*23ff0*/  NOP ;  /* 0x0000000000007918 */ /* 0x000fc00000000000 */
        /* <DEDUP_REMOVED lines=8> */
.L_x_606:


//--------------------- .nv.shared._ZN7cutlass13device_kernelINS_4gemm6kernel13GemmUniversalIN4cute5tupleIJiiiiEEENS1_10collective13CollectiveMmaINS1_37MainloopSm90TmaGmmaWarpSpecializedFP8ILi14ENS5_IJNS4_1CILi1EEESB_SB_EEENS1_35KernelTmaWarpSpecializedCooperativeEEENS5_IJNSA_ILi256EEESF_NSA_ILi32EEEEEENS_12float_e4m3_tENS5_IJlSB_lEEESI_SJ_NS4_8TiledMMAINS4_8MMA_AtomIJNS4_4SM904GMMA31MMA_64x256x32_F32E4M3E4M3_SS_TNILNSN_7ScaleInE1ELSP_1EEEEEENS4_6LayoutINS5_IJNSA_ILi2EEESB_SB_EEENS5_IJSB_NSA_ILi0EEESV_EEEEENS5_IJNS4_10UnderscoreESY_SY_EEEEENS4_13SM90_TMA_LOADENS4_14ComposedLayoutINS4_7SwizzleILi1ELi4ELi3EEENS4_18smem_ptr_flag_bitsILi8EEENSS_INS5_IJNSA_ILi8EEESG_EEENS5_IJSG_SB_EEEEEEEvNS4_8identityES11_S1B_vS1C_EENS_8epilogue10collective6detail29Sm90TmaWarpSpecializedAdapterINS1F_15DefaultEpilogueISI_SJ_SJ_NS1E_6thread17LinearCombinationISI_Li1EffLNS1J_9ScaleType4KindE0ELNS_15FloatRoundStyleE2ESI_EENS1_15EpilogueDefaultEEEEEvvEEEEvNT_6ParamsE --------------------------
	.section	.nv.shared._ZN7cutlass13device_kernelINS_4gemm6kernel13GemmUniversalIN4cute5tupleIJiiiiEEENS1_10collective13CollectiveMmaINS1_37MainloopSm90TmaGmmaWarpSpecializedFP8ILi14ENS5_IJNS4_1CILi1EEESB_SB_EEENS1_35KernelTmaWarpSpecializedCooperativeEEENS5_IJNSA_ILi256EEESF_NSA_ILi32EEEEEENS_12float_e4m3_tENS5_IJlSB_lEEESI_SJ_NS4_8TiledMMAINS4_8MMA_AtomIJNS4_4SM904GMMA31MMA_64x256x32_F32E4M3E4M3_SS_TNILNSN_7ScaleInE1ELSP_1EEEEEENS4_6LayoutINS5_IJNSA_ILi2EEESB_SB_EEENS5_IJSB_NSA_ILi0EEESV_EEEEENS5_IJNS4_10UnderscoreESY_SY_EEEEENS4_13SM90_TMA_LOADENS4_14ComposedLayoutINS4_7SwizzleILi1ELi4ELi3EEENS4_18smem_ptr_flag_bitsILi8EEENSS_INS5_IJNSA_ILi8EEESG_EEENS5_IJSG_SB_EEEEEEEvNS4_8identityES11_S1B_vS1C_EENS_8epilogue10collective6detail29Sm90TmaWarpSpecializedAdapterINS1F_15DefaultEpilogueISI_SJ_SJ_NS1E_6thread17LinearCombinationISI_Li1EffLNS1J_9ScaleType4KindE0ELNS_15FloatRoundStyleE2ESI_EENS1_15EpilogueDefaultEEEEEvvEEEEvNT_6ParamsE,"aw",@nobits
	.sectionflags	@""
	.align	16
	.zero		1024


//--------------------- .nv.shared.reserved.0     --------------------------
	.section	.nv.shared.reserved.0,"aw",@nobits
	.weak		__nv_reservedSMEM_offset_0_alias
	.size		__nv_reservedSMEM_offset_0_alias, 0, 0
	.other		__nv_reservedSMEM_offset_0_alias,@"STO_CUDA_RESERVED_SHARED STV_DEFAULT"
__nv_reservedSMEM_offset_0_alias:
	.zero		0


//--------------------- .nv.global                --------------------------
	.section	.nv.global,"aw",@nobits
.nv.global:
	.type		_ZN40_INTERNAL_89b50d3a_4_k_cu_e9422abc_268954cute1_E,@object
	.size		_ZN40_INTERNAL_89b50d3a_4_k_cu_e9422abc_268954cute1_E,(_ZN40_INTERNAL_89b50d3a_4_k_cu_e9422abc_268954cuda3std3__45__cpo6cbeginE - _ZN40_INTERNAL_89b50d3a_4_k_cu_e9422abc_268954cute1_E)
_ZN40_INTERNAL_89b50d3a_4_k_cu_e9422abc_268954cute1_E:
	.zero		1
	.type		_ZN40_INTERNAL_89b50d3a_4_k_cu_e9422abc_268954cuda3std3__45__cpo6cbeginE,@object
	.size		_ZN40_INTERNAL_89b50d3a_4_k_cu_e9422abc_268954cuda3std3__45__cpo6cbeginE,(_ZN40_INTERNAL_89b50d3a_4_k_cu_e9422abc_268954cuda3std3__48in_placeE - _ZN40_INTERNAL_89b50d3a_4_k_cu_e9422abc_268954cuda3std3__45__cpo6cbeginE)
_ZN40_INTERNAL_89b50d3a_4_k_cu_e9422abc_268954cuda3std3__45__cpo6cbeginE:
	.zero		1
	.type		_ZN40_INTERNAL_89b50d3a_4_k_cu_e9422abc_268954cuda3std3__48in_placeE,@object
	.size		_ZN40_INTERNAL_89b50d3a_4_k_cu_e9422abc_268954cuda3std3__48in_placeE,(_ZN40_INTERNAL_89b50d3a_4_k_cu_e9422abc_268954cuda3std6ranges3__45__cpo9iter_moveE - _ZN40_INTERNAL_89b50d3a_4_k_cu_e9422abc_268954cuda3std3__48in_placeE)
_ZN40_INTERNAL_89b50d3a_4_k_cu_e9422abc_268954cuda3std3__48in_placeE:
	.zero		1
	.type		_ZN40_INTERNAL_89b50d3a_4_k_cu_e9422abc_268954cuda3std6ranges3__45__cpo9iter_moveE,@object
	.size		_ZN40_INTERNAL_89b50d3a_4_k_cu_e9422abc_268954cuda3std6ranges3__45__cpo9iter_moveE,(_ZN40_INTERNAL_89b50d3a_4_k_cu_e9422abc_268954cuda3std3__45__cpo5beginE - _ZN40_INTERNAL_89b50d3a_4_k_cu_e9422abc_268954cuda3std6ranges3__45__cpo9iter_moveE)
_ZN40_INTERNAL_89b50d3a_4_k_cu_e9422abc_268954cuda3std6ranges3__45__cpo9iter_moveE:
	.zero		1
	.type		_ZN40_INTERNAL_89b50d3a_4_k_cu_e9422abc_268954cuda3std3__45__cpo5beginE,@object
	.size		_ZN40_INTERNAL_89b50d3a_4_k_cu_e9422abc_268954cuda3std3__45__cpo5beginE,(_ZN40_INTERNAL_89b50d3a_4_k_cu_e9422abc_268954cuda3std3__442_GLOBAL__N__89b50d3a_4_k_cu_e9422abc_268956ignoreE - _ZN40_INTERNAL_89b50d3a_4_k_cu_e9422abc_268954cuda3std3__45__cpo5beginE)
_ZN40_INTERNAL_89b50d3a_4_k_cu_e9422abc_268954cuda3std3__45__cpo5beginE:
	.zero		1
	.type		_ZN40_INTERNAL_89b50d3a_4_k_cu_e9422abc_268954cuda3std3__442_GLOBAL__N__89b50d3a_4_k_cu_e9422abc_268956ignoreE,@object
	.size		_ZN40_INTERNAL_89b50d3a_4_k_cu_e9422abc_268954cuda3std3__442_GLOBAL__N__89b50d3a_4_k_cu_e9422abc_268956ignoreE,(_ZN40_INTERNAL_89b50d3a_4_k_cu_e9422abc_268954cute7productE - _ZN40_INTERNAL_89b50d3a_4_k_cu_e9422abc_268954cuda3std3__442_GLOBAL__N__89b50d3a_4_k_cu_e9422abc_268956ignoreE)
_ZN40_INTERNAL_89b50d3a_4_k_cu_e9422abc_268954cuda3std3__442_GLOBAL__N__89b50d3a_4_k_cu_e9422abc_268956ignoreE:
	.zero		1
	.type		_ZN40_INTERNAL_89b50d3a_4_k_cu_e9422abc_268954cute7productE,@object
	.size		_ZN40_INTERNAL_89b50d3a_4_k_cu_e9422abc_268954cute7productE,(_ZN40_INTERNAL_89b50d3a_4_k_cu_e9422abc_268954cuda3std3__45__cpo3endE - _ZN40_INTERNAL_89b50d3a_4_k_cu_e9422abc_268954cute7productE)
_ZN40_INTERNAL_89b50d3a_4_k_cu_e9422abc_268954cute7productE:
	.zero		1
	.type		_ZN40_INTERNAL_89b50d3a_4_k_cu_e9422abc_268954cuda3std3__45__cpo3endE,@object
	.size		_ZN40_INTERNAL_89b50d3a_4_k_cu_e9422abc_268954cuda3std3__45__cpo3endE,(_ZN40_INTERNAL_89b50d3a_4_k_cu_e9422abc_268954cuda3std3__419piecewise_constructE - _ZN40_INTERNAL_89b50d3a_4_k_cu_e9422abc_268954cuda3std3__45__cpo3endE)
_ZN40_INTERNAL_89b50d3a_4_k_cu_e9422abc_268954cuda3std3__45__cpo3endE:
	.zero		1
	.type		_ZN40_INTERNAL_89b50d3a_4_k_cu_e9422abc_268954cuda3std3__419piecewise_constructE,@object
	.size		_ZN40_INTERNAL_89b50d3a_4_k_cu_e9422abc_268954cuda3std3__419piecewise_constructE,(_ZN40_INTERNAL_89b50d3a_4_k_cu_e9422abc_268954cuda3std3__45__cpo4cendE - _ZN40_INTERNAL_89b50d3a_4_k_cu_e9422abc_268954cuda3std3__419piecewise_constructE)
_ZN40_INTERNAL_89b50d3a_4_k_cu_e9422abc_268954cuda3std3__419piecewise_constructE:
	.zero		1
	.type		_ZN40_INTERNAL_89b50d3a_4_k_cu_e9422abc_268954cuda3std3__45__cpo4cendE,@object
	.size		_ZN40_INTERNAL_89b50d3a_4_k_cu_e9422abc_268954cuda3std3__45__cpo4cendE,(_ZN40_INTERNAL_89b50d3a_4_k_cu_e9422abc_268954cuda3std6ranges3__45__cpo4swapE - _ZN40_INTERNAL_89b50d3a_4_k_cu_e9422abc_268954cuda3std3__45__cpo4cendE)
_ZN40_INTERNAL_89b50d3a_4_k_cu_e9422abc_268954cuda3std3__45__cpo4cendE:
	.zero		1
	.type		_ZN40_INTERNAL_89b50d3a_4_k_cu_e9422abc_268954cuda3std6ranges3__45__cpo4swapE,@object
	.size		_ZN40_INTERNAL_89b50d3a_4_k_cu_e9422abc_268954cuda3std6ranges3__45__cpo4swapE,(.L_7 - _ZN40_INTERNAL_89b50d3a_4_k_cu_e9422abc_268954cuda3std6ranges3__45__cpo4swapE)
_ZN40_INTERNAL_89b50d3a_4_k_cu_e9422abc_268954cuda3std6ranges3__45__cpo4swapE:
	.zero		1
.L_7:


//--------------------- .nv.constant0._ZN7cutlass13device_kernelINS_4gemm6kernel13GemmUniversalIN4cute5tupleIJiiiiEEENS1_10collective13CollectiveMmaINS1_37MainloopSm90TmaGmmaWarpSpecializedFP8ILi14ENS5_IJNS4_1CILi1EEESB_SB_EEENS1_35KernelTmaWarpSpecializedCooperativeEEENS5_IJNSA_ILi256EEESF_NSA_ILi32EEEEEENS_12float_e4m3_tENS5_IJlSB_lEEESI_SJ_NS4_8TiledMMAINS4_8MMA_AtomIJNS4_4SM904GMMA31MMA_64x256x32_F32E4M3E4M3_SS_TNILNSN_7ScaleInE1ELSP_1EEEEEENS4_6LayoutINS5_IJNSA_ILi2EEESB_SB_EEENS5_IJSB_NSA_ILi0EEESV_EEEEENS5_IJNS4_10UnderscoreESY_SY_EEEEENS4_13SM90_TMA_LOADENS4_14ComposedLayoutINS4_7SwizzleILi1ELi4ELi3EEENS4_18smem_ptr_flag_bitsILi8EEENSS_INS5_IJNSA_ILi8EEESG_EEENS5_IJSG_SB_EEEEEEEvNS4_8identityES11_S1B_vS1C_EENS_8epilogue10collective6detail29Sm90TmaWarpSpecializedAdapterINS1F_15DefaultEpilogueISI_SJ_SJ_NS1E_6thread17LinearCombinationISI_Li1EffLNS1J_9ScaleType4KindE0ELNS_15FloatRoundStyleE2ESI_EENS1_15EpilogueDefaultEEEEEvvEEEEvNT_6ParamsE --------------------------
	.section	.nv.constant0._ZN7cutlass13device_kernelINS_4gemm6kernel13GemmUniversalIN4cute5tupleIJiiiiEEENS1_10collective13CollectiveMmaINS1_37MainloopSm90TmaGmmaWarpSpecializedFP8ILi14ENS5_IJNS4_1CILi1EEESB_SB_EEENS1_35KernelTmaWarpSpecializedCooperativeEEENS5_IJNSA_ILi256EEESF_NSA_ILi32EEEEEENS_12float_e4m3_tENS5_IJlSB_lEEESI_SJ_NS4_8TiledMMAINS4_8MMA_AtomIJNS4_4SM904GMMA31MMA_64x256x32_F32E4M3E4M3_SS_TNILNSN_7ScaleInE1ELSP_1EEEEEENS4_6LayoutINS5_IJNSA_ILi2EEESB_SB_EEENS5_IJSB_NSA_ILi0EEESV_EEEEENS5_IJNS4_10UnderscoreESY_SY_EEEEENS4_13SM90_TMA_LOADENS4_14ComposedLayoutINS4_7SwizzleILi1ELi4ELi3EEENS4_18smem_ptr_flag_bitsILi8EEENSS_INS5_IJNSA_ILi8EEESG_EEENS5_IJSG_SB_EEEEEEEvNS4_8identityES11_S1B_vS1C_EENS_8epilogue10collective6detail29Sm90TmaWarpSpecializedAdapterINS1F_15DefaultEpilogueISI_SJ_SJ_NS1E_6thread17LinearCombinationISI_Li1EffLNS1J_9ScaleType4KindE0ELNS_15FloatRoundStyleE2ESI_EENS1_15EpilogueDefaultEEEEEvvEEEEvNT_6ParamsE,"a",@progbits
	.sectionflags	@""
	.align	4
.nv.constant0._ZN7cutlass13device_kernelINS_4gemm6kernel13GemmUniversalIN4cute5tupleIJiiiiEEENS1_10collective13CollectiveMmaINS1_37MainloopSm90TmaGmmaWarpSpecializedFP8ILi14ENS5_IJNS4_1CILi1EEESB_SB_EEENS1_35KernelTmaWarpSpecializedCooperativeEEENS5_IJNSA_ILi256EEESF_NSA_ILi32EEEEEENS_12float_e4m3_tENS5_IJlSB_lEEESI_SJ_NS4_8TiledMMAINS4_8MMA_AtomIJNS4_4SM904GMMA31MMA_64x256x32_F32E4M3E4M3_SS_TNILNSN_7ScaleInE1ELSP_1EEEEEENS4_6LayoutINS5_IJNSA_ILi2EEESB_SB_EEENS5_IJSB_NSA_ILi0EEESV_EEEEENS5_IJNS4_10UnderscoreESY_SY_EEEEENS4_13SM90_TMA_LOADENS4_14ComposedLayoutINS4_7SwizzleILi1ELi4ELi3EEENS4_18smem_ptr_flag_bitsILi8EEENSS_INS5_IJNSA_ILi8EEESG_EEENS5_IJSG_SB_EEEEEEEvNS4_8identityES11_S1B_vS1C_EENS_8epilogue10collective6detail29Sm90TmaWarpSpecializedAdapterINS1F_15DefaultEpilogueISI_SJ_SJ_NS1E_6thread17LinearCombinationISI_Li1EffLNS1J_9ScaleType4KindE0ELNS_15FloatRoundStyleE2ESI_EENS1_15EpilogueDefaultEEEEEvvEEEEvNT_6ParamsE:
	.zero		1664


//--------------------- SYMBOLS --------------------------

	.type		.nv.reservedSmem.offset0,@object
	.size		.nv.reservedSmem.offset0,0x4
